//
// Generated by NVIDIA NVVM Compiler
//
// Compiler Build ID: CL-36424714
// Cuda compilation tools, release 13.0, V13.0.88
// Based on NVVM 20.0.0
//

.version 9.0
.target sm_100
.address_size 64

	// .globl	_Z7dkernelPlS_S_iiii
.extern .shared .align 16 .b8 arr[];

.visible .entry _Z7dkernelPlS_S_iiii(
	.param .u64 .ptr .align 1 _Z7dkernelPlS_S_iiii_param_0,
	.param .u64 .ptr .align 1 _Z7dkernelPlS_S_iiii_param_1,
	.param .u64 .ptr .align 1 _Z7dkernelPlS_S_iiii_param_2,
	.param .u32 _Z7dkernelPlS_S_iiii_param_3,
	.param .u32 _Z7dkernelPlS_S_iiii_param_4,
	.param .u32 _Z7dkernelPlS_S_iiii_param_5,
	.param .u32 _Z7dkernelPlS_S_iiii_param_6
)
{
	.reg .pred 	%p<49>;
	.reg .b32 	%r<241>;
	.reg .b64 	%rd<125>;

	ld.param.u64 	%rd18, [_Z7dkernelPlS_S_iiii_param_1];
	ld.param.u32 	%r126, [_Z7dkernelPlS_S_iiii_param_3];
	ld.param.u32 	%r127, [_Z7dkernelPlS_S_iiii_param_4];
	ld.param.u32 	%r128, [_Z7dkernelPlS_S_iiii_param_5];
	ld.param.u32 	%r129, [_Z7dkernelPlS_S_iiii_param_6];
	cvta.to.global.u64 	%rd1, %rd18;
	mov.u32 	%r130, %ctaid.x;
	mov.u32 	%r131, %ntid.x;
	mov.u32 	%r1, %tid.x;
	mad.lo.s32 	%r132, %r130, %r131, %r1;
	cvt.u64.u32 	%rd2, %r132;
	setp.lt.s32 	%p1, %r129, 1;
	@%p1 bra 	$L__BB0_71;
	mul.lo.s32 	%r2, %r128, %r128;
	and.b32  	%r3, %r129, 15;
	setp.lt.u32 	%p2, %r129, 16;
	mov.b32 	%r234, 0;
	@%p2 bra 	$L__BB0_36;
	and.b32  	%r135, %r129, 2147483632;
	neg.s32 	%r232, %r135;
	add.s32 	%r231, %r1, %r127;
	shl.b32 	%r6, %r127, 4;
	shl.b32 	%r136, %r127, 1;
	add.s32 	%r229, %r1, %r136;
	shl.b32 	%r8, %r1, 3;
	mad.lo.s32 	%r228, %r127, 3, %r1;
	shl.b32 	%r137, %r127, 2;
	add.s32 	%r227, %r1, %r137;
	shl.b32 	%r138, %r127, 5;
	add.s32 	%r11, %r138, %r8;
	mad.lo.s32 	%r226, %r127, 5, %r1;
	mad.lo.s32 	%r13, %r127, 40, %r8;
	mad.lo.s32 	%r225, %r127, 6, %r1;
	mad.lo.s32 	%r15, %r127, 48, %r8;
	mad.lo.s32 	%r224, %r127, 7, %r1;
	mad.lo.s32 	%r17, %r127, 56, %r8;
	shl.b32 	%r139, %r127, 3;
	add.s32 	%r223, %r1, %r139;
	shl.b32 	%r140, %r127, 6;
	add.s32 	%r19, %r140, %r8;
	mad.lo.s32 	%r222, %r127, 9, %r1;
	mad.lo.s32 	%r21, %r127, 72, %r8;
	mad.lo.s32 	%r221, %r127, 10, %r1;
	mad.lo.s32 	%r23, %r127, 80, %r8;
	mad.lo.s32 	%r220, %r127, 11, %r1;
	mad.lo.s32 	%r25, %r127, 88, %r8;
	mad.lo.s32 	%r219, %r127, 12, %r1;
	mad.lo.s32 	%r27, %r127, 96, %r8;
	mad.lo.s32 	%r218, %r127, 13, %r1;
	mad.lo.s32 	%r29, %r127, 104, %r8;
	mad.lo.s32 	%r217, %r127, 14, %r1;
	mad.lo.s32 	%r31, %r127, 112, %r8;
	mad.lo.s32 	%r216, %r127, 15, %r1;
	mad.lo.s32 	%r33, %r127, 120, %r8;
	mov.u32 	%r230, arr;
	mov.u32 	%r215, %r1;
$L__BB0_3:
	.pragma "nounroll";
	setp.ge.u32 	%p3, %r215, %r2;
	@%p3 bra 	$L__BB0_5;
	mul.wide.u32 	%rd19, %r215, 8;
	add.s64 	%rd20, %rd1, %rd19;
	ld.global.u64 	%rd21, [%rd20];
	add.s32 	%r141, %r230, %r8;
	st.shared.u64 	[%r141], %rd21;
$L__BB0_5:
	add.s32 	%r52, %r127, %r215;
	setp.ge.u32 	%p4, %r52, %r2;
	@%p4 bra 	$L__BB0_7;
	mul.wide.u32 	%rd22, %r231, 8;
	add.s64 	%rd23, %rd1, %rd22;
	ld.global.u64 	%rd24, [%rd23];
	add.s32 	%r142, %r1, %r127;
	shl.b32 	%r143, %r142, 3;
	add.s32 	%r144, %r230, %r143;
	st.shared.u64 	[%r144], %rd24;
$L__BB0_7:
	add.s32 	%r53, %r127, %r52;
	setp.ge.u32 	%p5, %r53, %r2;
	@%p5 bra 	$L__BB0_9;
	mul.wide.u32 	%rd25, %r229, 8;
	add.s64 	%rd26, %rd1, %rd25;
	ld.global.u64 	%rd27, [%rd26];
	add.s32 	%r145, %r6, %r8;
	add.s32 	%r146, %r230, %r145;
	st.shared.u64 	[%r146], %rd27;
$L__BB0_9:
	add.s32 	%r54, %r127, %r53;
	setp.ge.u32 	%p6, %r54, %r2;
	@%p6 bra 	$L__BB0_11;
	mul.wide.u32 	%rd28, %r228, 8;
	add.s64 	%rd29, %rd1, %rd28;
	ld.global.u64 	%rd30, [%rd29];
	mad.lo.s32 	%r147, %r127, 24, %r8;
	add.s32 	%r148, %r230, %r147;
	st.shared.u64 	[%r148], %rd30;
$L__BB0_11:
	add.s32 	%r55, %r127, %r54;
	setp.ge.u32 	%p7, %r55, %r2;
	@%p7 bra 	$L__BB0_13;
	mul.wide.u32 	%rd31, %r227, 8;
	add.s64 	%rd32, %rd1, %rd31;
	ld.global.u64 	%rd33, [%rd32];
	add.s32 	%r149, %r230, %r11;
	st.shared.u64 	[%r149], %rd33;
$L__BB0_13:
	add.s32 	%r56, %r127, %r55;
	setp.ge.u32 	%p8, %r56, %r2;
	@%p8 bra 	$L__BB0_15;
	mul.wide.u32 	%rd34, %r226, 8;
	add.s64 	%rd35, %rd1, %rd34;
	ld.global.u64 	%rd36, [%rd35];
	add.s32 	%r150, %r230, %r13;
	st.shared.u64 	[%r150], %rd36;
$L__BB0_15:
	add.s32 	%r57, %r127, %r56;
	setp.ge.u32 	%p9, %r57, %r2;
	@%p9 bra 	$L__BB0_17;
	mul.wide.u32 	%rd37, %r225, 8;
	add.s64 	%rd38, %rd1, %rd37;
	ld.global.u64 	%rd39, [%rd38];
	add.s32 	%r151, %r230, %r15;
	st.shared.u64 	[%r151], %rd39;
$L__BB0_17:
	add.s32 	%r58, %r127, %r57;
	setp.ge.u32 	%p10, %r58, %r2;
	@%p10 bra 	$L__BB0_19;
	mul.wide.u32 	%rd40, %r224, 8;
	add.s64 	%rd41, %rd1, %rd40;
	ld.global.u64 	%rd42, [%rd41];
	add.s32 	%r152, %r230, %r17;
	st.shared.u64 	[%r152], %rd42;
$L__BB0_19:
	add.s32 	%r59, %r127, %r58;
	setp.ge.u32 	%p11, %r59, %r2;
	@%p11 bra 	$L__BB0_21;
	mul.wide.u32 	%rd43, %r223, 8;
	add.s64 	%rd44, %rd1, %rd43;
	ld.global.u64 	%rd45, [%rd44];
	add.s32 	%r153, %r230, %r19;
	st.shared.u64 	[%r153], %rd45;
$L__BB0_21:
	add.s32 	%r60, %r127, %r59;
	setp.ge.u32 	%p12, %r60, %r2;
	@%p12 bra 	$L__BB0_23;
	mul.wide.u32 	%rd46, %r222, 8;
	add.s64 	%rd47, %rd1, %rd46;
	ld.global.u64 	%rd48, [%rd47];
	add.s32 	%r154, %r230, %r21;
	st.shared.u64 	[%r154], %rd48;
$L__BB0_23:
	add.s32 	%r61, %r127, %r60;
	setp.ge.u32 	%p13, %r61, %r2;
	@%p13 bra 	$L__BB0_25;
	mul.wide.u32 	%rd49, %r221, 8;
	add.s64 	%rd50, %rd1, %rd49;
	ld.global.u64 	%rd51, [%rd50];
	add.s32 	%r155, %r230, %r23;
	st.shared.u64 	[%r155], %rd51;
$L__BB0_25:
	add.s32 	%r62, %r127, %r61;
	setp.ge.u32 	%p14, %r62, %r2;
	@%p14 bra 	$L__BB0_27;
	mul.wide.u32 	%rd52, %r220, 8;
	add.s64 	%rd53, %rd1, %rd52;
	ld.global.u64 	%rd54, [%rd53];
	add.s32 	%r156, %r230, %r25;
	st.shared.u64 	[%r156], %rd54;
$L__BB0_27:
	add.s32 	%r63, %r127, %r62;
	setp.ge.u32 	%p15, %r63, %r2;
	@%p15 bra 	$L__BB0_29;
	mul.wide.u32 	%rd55, %r219, 8;
	add.s64 	%rd56, %rd1, %rd55;
	ld.global.u64 	%rd57, [%rd56];
	add.s32 	%r157, %r230, %r27;
	st.shared.u64 	[%r157], %rd57;
$L__BB0_29:
	add.s32 	%r64, %r127, %r63;
	setp.ge.u32 	%p16, %r64, %r2;
	@%p16 bra 	$L__BB0_31;
	mul.wide.u32 	%rd58, %r218, 8;
	add.s64 	%rd59, %rd1, %rd58;
	ld.global.u64 	%rd60, [%rd59];
	add.s32 	%r158, %r230, %r29;
	st.shared.u64 	[%r158], %rd60;
$L__BB0_31:
	add.s32 	%r65, %r127, %r64;
	setp.ge.u32 	%p17, %r65, %r2;
	@%p17 bra 	$L__BB0_33;
	mul.wide.u32 	%rd61, %r217, 8;
	add.s64 	%rd62, %rd1, %rd61;
	ld.global.u64 	%rd63, [%rd62];
	add.s32 	%r159, %r230, %r31;
	st.shared.u64 	[%r159], %rd63;
$L__BB0_33:
	add.s32 	%r160, %r127, %r65;
	setp.ge.u32 	%p18, %r160, %r2;
	@%p18 bra 	$L__BB0_35;
	mul.wide.u32 	%rd64, %r216, 8;
	add.s64 	%rd65, %rd1, %rd64;
	ld.global.u64 	%rd66, [%rd65];
	add.s32 	%r161, %r230, %r33;
	st.shared.u64 	[%r161], %rd66;
$L__BB0_35:
	and.b32  	%r234, %r129, 2147483632;
	add.s32 	%r232, %r232, 16;
	add.s32 	%r231, %r231, %r6;
	shl.b32 	%r162, %r127, 7;
	add.s32 	%r230, %r230, %r162;
	add.s32 	%r229, %r229, %r6;
	add.s32 	%r228, %r228, %r6;
	add.s32 	%r227, %r227, %r6;
	add.s32 	%r226, %r226, %r6;
	add.s32 	%r225, %r225, %r6;
	add.s32 	%r224, %r224, %r6;
	add.s32 	%r223, %r223, %r6;
	add.s32 	%r222, %r222, %r6;
	add.s32 	%r221, %r221, %r6;
	add.s32 	%r220, %r220, %r6;
	add.s32 	%r219, %r219, %r6;
	add.s32 	%r218, %r218, %r6;
	add.s32 	%r217, %r217, %r6;
	add.s32 	%r216, %r216, %r6;
	add.s32 	%r215, %r215, %r6;
	setp.ne.s32 	%p19, %r232, 0;
	@%p19 bra 	$L__BB0_3;
$L__BB0_36:
	setp.eq.s32 	%p20, %r3, 0;
	@%p20 bra 	$L__BB0_71;
	and.b32  	%r86, %r129, 7;
	setp.lt.u32 	%p21, %r3, 8;
	@%p21 bra 	$L__BB0_55;
	mad.lo.s32 	%r87, %r234, %r127, %r1;
	setp.ge.u32 	%p22, %r87, %r2;
	@%p22 bra 	$L__BB0_40;
	mul.wide.u32 	%rd67, %r87, 8;
	add.s64 	%rd68, %rd1, %rd67;
	ld.global.u64 	%rd69, [%rd68];
	shl.b32 	%r163, %r87, 3;
	mov.u32 	%r164, arr;
	add.s32 	%r165, %r164, %r163;
	st.shared.u64 	[%r165], %rd69;
$L__BB0_40:
	add.s32 	%r88, %r87, %r127;
	setp.ge.u32 	%p23, %r88, %r2;
	@%p23 bra 	$L__BB0_42;
	mul.wide.u32 	%rd70, %r88, 8;
	add.s64 	%rd71, %rd1, %rd70;
	ld.global.u64 	%rd72, [%rd71];
	shl.b32 	%r166, %r88, 3;
	mov.u32 	%r167, arr;
	add.s32 	%r168, %r167, %r166;
	st.shared.u64 	[%r168], %rd72;
$L__BB0_42:
	add.s32 	%r89, %r88, %r127;
	setp.ge.u32 	%p24, %r89, %r2;
	@%p24 bra 	$L__BB0_44;
	mul.wide.u32 	%rd73, %r89, 8;
	add.s64 	%rd74, %rd1, %rd73;
	ld.global.u64 	%rd75, [%rd74];
	shl.b32 	%r169, %r89, 3;
	mov.u32 	%r170, arr;
	add.s32 	%r171, %r170, %r169;
	st.shared.u64 	[%r171], %rd75;
$L__BB0_44:
	add.s32 	%r90, %r89, %r127;
	setp.ge.u32 	%p25, %r90, %r2;
	@%p25 bra 	$L__BB0_46;
	mul.wide.u32 	%rd76, %r90, 8;
	add.s64 	%rd77, %rd1, %rd76;
	ld.global.u64 	%rd78, [%rd77];
	shl.b32 	%r172, %r90, 3;
	mov.u32 	%r173, arr;
	add.s32 	%r174, %r173, %r172;
	st.shared.u64 	[%r174], %rd78;
$L__BB0_46:
	add.s32 	%r91, %r90, %r127;
	setp.ge.u32 	%p26, %r91, %r2;
	@%p26 bra 	$L__BB0_48;
	mul.wide.u32 	%rd79, %r91, 8;
	add.s64 	%rd80, %rd1, %rd79;
	ld.global.u64 	%rd81, [%rd80];
	shl.b32 	%r175, %r91, 3;
	mov.u32 	%r176, arr;
	add.s32 	%r177, %r176, %r175;
	st.shared.u64 	[%r177], %rd81;
$L__BB0_48:
	add.s32 	%r92, %r91, %r127;
	setp.ge.u32 	%p27, %r92, %r2;
	@%p27 bra 	$L__BB0_50;
	mul.wide.u32 	%rd82, %r92, 8;
	add.s64 	%rd83, %rd1, %rd82;
	ld.global.u64 	%rd84, [%rd83];
	shl.b32 	%r178, %r92, 3;
	mov.u32 	%r179, arr;
	add.s32 	%r180, %r179, %r178;
	st.shared.u64 	[%r180], %rd84;
$L__BB0_50:
	add.s32 	%r93, %r92, %r127;
	setp.ge.u32 	%p28, %r93, %r2;
	@%p28 bra 	$L__BB0_52;
	mul.wide.u32 	%rd85, %r93, 8;
	add.s64 	%rd86, %rd1, %rd85;
	ld.global.u64 	%rd87, [%rd86];
	shl.b32 	%r181, %r93, 3;
	mov.u32 	%r182, arr;
	add.s32 	%r183, %r182, %r181;
	st.shared.u64 	[%r183], %rd87;
$L__BB0_52:
	add.s32 	%r94, %r93, %r127;
	setp.ge.u32 	%p29, %r94, %r2;
	@%p29 bra 	$L__BB0_54;
	mul.wide.u32 	%rd88, %r94, 8;
	add.s64 	%rd89, %rd1, %rd88;
	ld.global.u64 	%rd90, [%rd89];
	shl.b32 	%r184, %r94, 3;
	mov.u32 	%r185, arr;
	add.s32 	%r186, %r185, %r184;
	st.shared.u64 	[%r186], %rd90;
$L__BB0_54:
	add.s32 	%r234, %r234, 8;
$L__BB0_55:
	setp.eq.s32 	%p30, %r86, 0;
	@%p30 bra 	$L__BB0_71;
	and.b32  	%r97, %r129, 3;
	setp.lt.u32 	%p31, %r86, 4;
	@%p31 bra 	$L__BB0_66;
	mad.lo.s32 	%r98, %r234, %r127, %r1;
	setp.ge.u32 	%p32, %r98, %r2;
	@%p32 bra 	$L__BB0_59;
	mul.wide.u32 	%rd91, %r98, 8;
	add.s64 	%rd92, %rd1, %rd91;
	ld.global.u64 	%rd93, [%rd92];
	shl.b32 	%r187, %r98, 3;
	mov.u32 	%r188, arr;
	add.s32 	%r189, %r188, %r187;
	st.shared.u64 	[%r189], %rd93;
$L__BB0_59:
	add.s32 	%r99, %r98, %r127;
	setp.ge.u32 	%p33, %r99, %r2;
	@%p33 bra 	$L__BB0_61;
	mul.wide.u32 	%rd94, %r99, 8;
	add.s64 	%rd95, %rd1, %rd94;
	ld.global.u64 	%rd96, [%rd95];
	shl.b32 	%r190, %r99, 3;
	mov.u32 	%r191, arr;
	add.s32 	%r192, %r191, %r190;
	st.shared.u64 	[%r192], %rd96;
$L__BB0_61:
	add.s32 	%r100, %r99, %r127;
	setp.ge.u32 	%p34, %r100, %r2;
	@%p34 bra 	$L__BB0_63;
	mul.wide.u32 	%rd97, %r100, 8;
	add.s64 	%rd98, %rd1, %rd97;
	ld.global.u64 	%rd99, [%rd98];
	shl.b32 	%r193, %r100, 3;
	mov.u32 	%r194, arr;
	add.s32 	%r195, %r194, %r193;
	st.shared.u64 	[%r195], %rd99;
$L__BB0_63:
	add.s32 	%r101, %r100, %r127;
	setp.ge.u32 	%p35, %r101, %r2;
	@%p35 bra 	$L__BB0_65;
	mul.wide.u32 	%rd100, %r101, 8;
	add.s64 	%rd101, %rd1, %rd100;
	ld.global.u64 	%rd102, [%rd101];
	shl.b32 	%r196, %r101, 3;
	mov.u32 	%r197, arr;
	add.s32 	%r198, %r197, %r196;
	st.shared.u64 	[%r198], %rd102;
$L__BB0_65:
	add.s32 	%r234, %r234, 4;
$L__BB0_66:
	setp.eq.s32 	%p36, %r97, 0;
	@%p36 bra 	$L__BB0_71;
	mad.lo.s32 	%r237, %r234, %r127, %r1;
	shl.b32 	%r199, %r237, 3;
	mov.u32 	%r200, arr;
	add.s32 	%r238, %r200, %r199;
	shl.b32 	%r106, %r127, 3;
	neg.s32 	%r236, %r97;
$L__BB0_68:
	.pragma "nounroll";
	setp.ge.u32 	%p37, %r237, %r2;
	@%p37 bra 	$L__BB0_70;
	mul.wide.u32 	%rd103, %r237, 8;
	add.s64 	%rd104, %rd1, %rd103;
	ld.global.u64 	%rd105, [%rd104];
	st.shared.u64 	[%r238], %rd105;
$L__BB0_70:
	add.s32 	%r238, %r238, %r106;
	add.s32 	%r237, %r237, %r127;
	add.s32 	%r236, %r236, 1;
	setp.ne.s32 	%p38, %r236, 0;
	@%p38 bra 	$L__BB0_68;
$L__BB0_71:
	bar.sync 	0;
	cvt.s64.s32 	%rd3, %r127;
	and.b64  	%rd106, %rd3, -4294967296;
	setp.ne.s64 	%p39, %rd106, 0;
	@%p39 bra 	$L__BB0_73;
	cvt.u32.u64 	%r201, %rd3;
	cvt.u32.u64 	%r202, %rd2;
	div.u32 	%r203, %r202, %r201;
	mul.lo.s32 	%r204, %r203, %r201;
	sub.s32 	%r205, %r202, %r204;
	cvt.u64.u32 	%rd123, %r203;
	cvt.u64.u32 	%rd124, %r205;
	bra.uni 	$L__BB0_74;
$L__BB0_73:
	div.s64 	%rd123, %rd2, %rd3;
	mul.lo.s64 	%rd107, %rd123, %rd3;
	sub.s64 	%rd124, %rd2, %rd107;
$L__BB0_74:
	shr.u32 	%r206, %r128, 31;
	add.s32 	%r207, %r128, %r206;
	shr.s32 	%r208, %r207, 1;
	neg.s32 	%r114, %r208;
	cvt.u32.u64 	%r115, %rd123;
	sub.s32 	%r239, %r115, %r208;
	cvt.s64.s32 	%rd108, %r239;
	cvt.s64.s32 	%rd10, %r208;
	add.s64 	%rd11, %rd123, %rd10;
	setp.lt.s64 	%p40, %rd11, %rd108;
	@%p40 bra 	$L__BB0_82;
	ld.param.u64 	%rd122, [_Z7dkernelPlS_S_iiii_param_2];
	ld.param.u64 	%rd121, [_Z7dkernelPlS_S_iiii_param_0];
	cvt.u32.u64 	%r209, %rd10;
	cvt.u32.u64 	%r210, %rd124;
	add.s32 	%r117, %r114, %r210;
	cvt.s64.s32 	%rd12, %r117;
	add.s64 	%rd13, %rd124, %rd10;
	sub.s32 	%r118, %r209, %r115;
	sub.s32 	%r119, %r209, %r210;
	cvta.to.global.u64 	%rd109, %rd122;
	shl.b64 	%rd110, %rd2, 3;
	add.s64 	%rd14, %rd109, %rd110;
	cvta.to.global.u64 	%rd15, %rd121;
$L__BB0_76:
	setp.lt.s64 	%p41, %rd13, %rd12;
	@%p41 bra 	$L__BB0_81;
	add.s32 	%r211, %r118, %r239;
	mad.lo.s32 	%r121, %r211, %r128, %r119;
	mul.lo.s32 	%r122, %r239, %r127;
	mov.u32 	%r240, %r117;
$L__BB0_78:
	setp.ge.s32 	%p42, %r239, %r126;
	or.b32  	%r212, %r240, %r239;
	setp.lt.s32 	%p43, %r212, 0;
	setp.ge.s32 	%p44, %r240, %r127;
	or.pred  	%p45, %p42, %p44;
	or.pred  	%p46, %p45, %p43;
	@%p46 bra 	$L__BB0_80;
	add.s32 	%r213, %r121, %r240;
	mul.wide.s32 	%rd111, %r213, 8;
	add.s64 	%rd112, %rd1, %rd111;
	ld.global.u64 	%rd113, [%rd112];
	add.s32 	%r214, %r240, %r122;
	mul.wide.s32 	%rd114, %r214, 8;
	add.s64 	%rd115, %rd15, %rd114;
	ld.global.u64 	%rd116, [%rd115];
	ld.global.u64 	%rd117, [%rd14];
	mad.lo.s64 	%rd118, %rd116, %rd113, %rd117;
	st.global.u64 	[%rd14], %rd118;
$L__BB0_80:
	add.s32 	%r240, %r240, 1;
	cvt.s64.s32 	%rd119, %r240;
	setp.ge.s64 	%p47, %rd13, %rd119;
	@%p47 bra 	$L__BB0_78;
$L__BB0_81:
	add.s32 	%r239, %r239, 1;
	cvt.s64.s32 	%rd120, %r239;
	setp.ge.s64 	%p48, %rd11, %rd120;
	@%p48 bra 	$L__BB0_76;
$L__BB0_82:
	ret;

}


// ===== COMPILED SASS (sm_100) =====

	.target	sm_100

	.elftype	@"ET_EXEC"


//--------------------- .note.nv.tkinfo           --------------------------
	.section	.note.nv.tkinfo,"",@"SHT_NOTE"
	.sectionflags	@"SHF_NOTE_NV_TKINFO"
	.tkinfo
        /*0018*/ 	.word	0x00000002
        /*0030*/ 	.string	""
        /*0030*/ 	.string	"ptxas"
        /*0030*/ 	.string	"Cuda compilation tools, release 13.0, V13.0.88"
        /*0030*/ 	.string	"Build cuda_13.0.r13.0/compiler.36424714_0"
        /*0030*/ 	.string	"-arch sm_100 -m 64 "



//--------------------- .note.nv.cuinfo           --------------------------
	.section	.note.nv.cuinfo,"",@"SHT_NOTE"
	.sectionflags	@"SHF_NOTE_NV_CUINFO"
        /*0018*/ 	.short	0x0002
        /*001a*/ 	.short	0x0064
        /*001c*/ 	.short	0x0082
	.zero		2


//--------------------- .nv.info                  --------------------------
	.section	.nv.info,"",@"SHT_CUDA_INFO"
	.align	4


	//----- nvinfo : EIATTR_REGCOUNT
	.align		4
        /*0000*/ 	.byte	0x04, 0x2f
        /*0002*/ 	.short	(.L_1 - .L_0)
	.align		4
.L_0:
        /*0004*/ 	.word	index@(_Z7dkernelPlS_S_iiii)
        /*0008*/ 	.word	0x00000028


	//----- nvinfo : EIATTR_FRAME_SIZE
	.align		4
.L_1:
        /*000c*/ 	.byte	0x04, 0x11
        /*000e*/ 	.short	(.L_3 - .L_2)
	.align		4
.L_2:
        /*0010*/ 	.word	index@($__internal_0_$__cuda_sm20_div_s64)
        /*0014*/ 	.word	0x00000000


	//----- nvinfo : EIATTR_FRAME_SIZE
	.align		4
.L_3:
        /*0018*/ 	.byte	0x04, 0x11
        /*001a*/ 	.short	(.L_5 - .L_4)
	.align		4
.L_4:
        /*001c*/ 	.word	index@(_Z7dkernelPlS_S_iiii)
        /*0020*/ 	.word	0x00000000


	//----- nvinfo : EIATTR_MIN_STACK_SIZE
	.align		4
.L_5:
        /*0024*/ 	.byte	0x04, 0x12
        /*0026*/ 	.short	(.L_7 - .L_6)
	.align		4
.L_6:
        /*0028*/ 	.word	index@(_Z7dkernelPlS_S_iiii)
        /*002c*/ 	.word	0x00000000
.L_7:


//--------------------- .nv.compat                --------------------------
	.section	.nv.compat,"",@"SHT_CUDA_COMPAT_INFO"
	.align	4
        /*0000*/ 	.byte	0x02, 0x09, 0x00, 0x00, 0x02, 0x02, 0x01, 0x00, 0x02, 0x05, 0x05, 0x00, 0x03, 0x07, 0x01, 0x01
        /*0010*/ 	.byte	0x02, 0x03, 0x00, 0x00, 0x02, 0x06, 0x01, 0x00, 0x04, 0x0b, 0x08, 0x00, 0x09, 0x00, 0x00, 0x00
        /*0020*/ 	.byte	0x00, 0x00, 0x00, 0x00


//--------------------- .nv.info._Z7dkernelPlS_S_iiii --------------------------
	.section	.nv.info._Z7dkernelPlS_S_iiii,"",@"SHT_CUDA_INFO"
	.sectionflags	@""
	.align	4


	//----- nvinfo : EIATTR_CUDA_API_VERSION
	.align		4
        /*0000*/ 	.byte	0x04, 0x37
        /*0002*/ 	.short	(.L_9 - .L_8)
.L_8:
        /*0004*/ 	.word	0x00000082


	//----- nvinfo : EIATTR_KPARAM_INFO
	.align		4
.L_9:
        /*0008*/ 	.byte	0x04, 0x17
        /*000a*/ 	.short	(.L_11 - .L_10)
.L_10:
        /*000c*/ 	.word	0x00000000
        /*0010*/ 	.short	0x0006
        /*0012*/ 	.short	0x0024
        /*0014*/ 	.byte	0x00, 0xf0, 0x11, 0x00


	//----- nvinfo : EIATTR_KPARAM_INFO
	.align		4
.L_11:
        /*0018*/ 	.byte	0x04, 0x17
        /*001a*/ 	.short	(.L_13 - .L_12)
.L_12:
        /*001c*/ 	.word	0x00000000
        /*0020*/ 	.short	0x0005
        /*0022*/ 	.short	0x0020
        /*0024*/ 	.byte	0x00, 0xf0, 0x11, 0x00


	//----- nvinfo : EIATTR_KPARAM_INFO
	.align		4
.L_13:
        /*0028*/ 	.byte	0x04, 0x17
        /*002a*/ 	.short	(.L_15 - .L_14)
.L_14:
        /*002c*/ 	.word	0x00000000
        /*0030*/ 	.short	0x0004
        /*0032*/ 	.short	0x001c
        /*0034*/ 	.byte	0x00, 0xf0, 0x11, 0x00


	//----- nvinfo : EIATTR_KPARAM_INFO
	.align		4
.L_15:
        /*0038*/ 	.byte	0x04, 0x17
        /*003a*/ 	.short	(.L_17 - .L_16)
.L_16:
        /*003c*/ 	.word	0x00000000
        /*0040*/ 	.short	0x0003
        /*0042*/ 	.short	0x0018
        /*0044*/ 	.byte	0x00, 0xf0, 0x11, 0x00


	//----- nvinfo : EIATTR_KPARAM_INFO
	.align		4
.L_17:
        /*0048*/ 	.byte	0x04, 0x17
        /*004a*/ 	.short	(.L_19 - .L_18)
.L_18:
        /*004c*/ 	.word	0x00000000
        /*0050*/ 	.short	0x0002
        /*0052*/ 	.short	0x0010
        /*0054*/ 	.byte	0x00, 0xf5, 0x21, 0x00


	//----- nvinfo : EIATTR_KPARAM_INFO
	.align		4
.L_19:
        /*0058*/ 	.byte	0x04, 0x17
        /*005a*/ 	.short	(.L_21 - .L_20)
.L_20:
        /*005c*/ 	.word	0x00000000
        /*0060*/ 	.short	0x0001
        /*0062*/ 	.short	0x0008
        /*0064*/ 	.byte	0x00, 0xf5, 0x21, 0x00


	//----- nvinfo : EIATTR_KPARAM_INFO
	.align		4
.L_21:
        /*0068*/ 	.byte	0x04, 0x17
        /*006a*/ 	.short	(.L_23 - .L_22)
.L_22:
        /*006c*/ 	.word	0x00000000
        /*0070*/ 	.short	0x0000
        /*0072*/ 	.short	0x0000
        /*0074*/ 	.byte	0x00, 0xf5, 0x21, 0x00


	//----- nvinfo : EIATTR_SPARSE_MMA_MASK
	.align		4
.L_23:
        /*0078*/ 	.byte	0x03, 0x50
        /*007a*/ 	.short	0x0000


	//----- nvinfo : EIATTR_MAXREG_COUNT
	.align		4
        /*007c*/ 	.byte	0x03, 0x1b
        /*007e*/ 	.short	0x00ff


	//----- nvinfo : EIATTR_NUM_BARRIERS
	.align		4
        /*0080*/ 	.byte	0x02, 0x4c
        /*0082*/ 	.byte	0x01
	.zero		1


	//----- nvinfo : EIATTR_MERCURY_ISA_VERSION
	.align		4
        /*0084*/ 	.byte	0x03, 0x5f
        /*0086*/ 	.short	0x0101


	//----- nvinfo : EIATTR_VRC_CTA_INIT_COUNT
	.align		4
        /*0088*/ 	.byte	0x02, 0x4a
	.zero		1
	.zero		1


	//----- nvinfo : EIATTR_EXIT_INSTR_OFFSETS
	.align		4
        /*008c*/ 	.byte	0x04, 0x1c
        /*008e*/ 	.short	(.L_25 - .L_24)


	//   ....[0]....
.L_24:
        /*0090*/ 	.word	0x000017c0


	//   ....[1]....
        /*0094*/ 	.word	0x00001ad0


	//----- nvinfo : EIATTR_CRS_STACK_SIZE
	.align		4
.L_25:
        /*0098*/ 	.byte	0x04, 0x1e
        /*009a*/ 	.short	(.L_27 - .L_26)
.L_26:
        /*009c*/ 	.word	0x00000000


	//----- nvinfo : EIATTR_CBANK_PARAM_SIZE
	.align		4
.L_27:
        /*00a0*/ 	.byte	0x03, 0x19
        /*00a2*/ 	.short	0x0028


	//----- nvinfo : EIATTR_PARAM_CBANK
	.align		4
        /*00a4*/ 	.byte	0x04, 0x0a
        /*00a6*/ 	.short	(.L_29 - .L_28)
	.align		4
.L_28:
        /*00a8*/ 	.word	index@(.nv.constant0._Z7dkernelPlS_S_iiii)
        /*00ac*/ 	.short	0x0380
        /*00ae*/ 	.short	0x0028


	//----- nvinfo : EIATTR_SW_WAR
	.align		4
.L_29:
        /*00b0*/ 	.byte	0x04, 0x36
        /*00b2*/ 	.short	(.L_31 - .L_30)
.L_30:
        /*00b4*/ 	.word	0x00000008
.L_31:


//--------------------- .nv.callgraph             --------------------------
	.section	.nv.callgraph,"",@"SHT_CUDA_CALLGRAPH"
	.align	4
	.sectionentsize	8
	.align		4
        /*0000*/ 	.word	0x00000000
	.align		4
        /*0004*/ 	.word	0xffffffff
	.align		4
        /*0008*/ 	.word	0x00000000
	.align		4
        /*000c*/ 	.word	0xfffffffe
	.align		4
        /*0010*/ 	.word	0x00000000
	.align		4
        /*0014*/ 	.word	0xfffffffd
	.align		4
        /*0018*/ 	.word	0x00000000
	.align		4
        /*001c*/ 	.word	0xfffffffc


//--------------------- .text._Z7dkernelPlS_S_iiii --------------------------
	.section	.text._Z7dkernelPlS_S_iiii,"ax",@progbits
	.align	128
        .global         _Z7dkernelPlS_S_iiii
        .type           _Z7dkernelPlS_S_iiii,@function
        .size           _Z7dkernelPlS_S_iiii,(.L_x_13 - _Z7dkernelPlS_S_iiii)
        .other          _Z7dkernelPlS_S_iiii,@"STO_CUDA_ENTRY STV_DEFAULT"
_Z7dkernelPlS_S_iiii:
.text._Z7dkernelPlS_S_iiii:
[----:B------:R-:W-:Y:S01]  /*0000*/  LDC R1, c[0x0][0x37c] ;  /* 0x0000df00ff017b82 */ /* 0x000fe20000000800 */
[----:B------:R-:W0:Y:S01]  /*0010*/  S2R R33, SR_TID.X ;  /* 0x0000000000217919 */ /* 0x000e220000002100 */
[----:B------:R-:W1:Y:S06]  /*0020*/  LDCU UR6, c[0x0][0x3a4] ;  /* 0x00007480ff0677ac */ /* 0x000e6c0008000800 */
[----:B------:R-:W0:Y:S01]  /*0030*/  S2UR UR4, SR_CTAID.X ;  /* 0x00000000000479c3 */ /* 0x000e220000002500 */
[----:B------:R-:W2:Y:S07]  /*0040*/  LDCU.64 UR10, c[0x0][0x358] ;  /* 0x00006b00ff0a77ac */ /* 0x000eae0008000a00 */
[----:B------:R-:W0:Y:S01]  /*0050*/  LDC R18, c[0x0][0x360] ;  /* 0x0000d800ff127b82 */ /* 0x000e220000000800 */
[----:B-1----:R-:W-:Y:S01]  /*0060*/  UISETP.GE.AND UP0, UPT, UR6, 0x1, UPT ;  /* 0x000000010600788c */ /* 0x002fe2000bf06270 */
[----:B0-----:R-:W-:-:S08]  /*0070*/  IMAD R18, R18, UR4, R33 ;  /* 0x0000000412127c24 */ /* 0x001fd0000f8e0221 */
[----:B--2---:R-:W-:Y:S05]  /*0080*/  BRA.U !UP0, `(.L_x_0) ;  /* 0x0000001508087547 */ /* 0x004fea000b800000 */
[----:B------:R-:W0:Y:S01]  /*0090*/  LDCU UR5, c[0x0][0x3a0] ;  /* 0x00007400ff0577ac */ /* 0x000e220008000800 */
[----:B------:R-:W-:Y:S01]  /*00a0*/  UISETP.GE.U32.AND UP0, UPT, UR6, 0x10, UPT ;  /* 0x000000100600788c */ /* 0x000fe2000bf06070 */
[----:B------:R-:W-:Y:S01]  /*00b0*/  UMOV UR4, URZ ;  /* 0x000000ff00047c82 */ /* 0x000fe20008000000 */
[----:B0-----:R-:W-:-:S07]  /*00c0*/  UIMAD UR5, UR5, UR5, URZ ;  /* 0x00000005050572a4 */ /* 0x001fce000f8e02ff */
[----:B------:R-:W-:Y:S05]  /*00d0*/  BRA.U !UP0, `(.L_x_1) ;  /* 0x00000009087c7547 */ /* 0x000fea000b800000 */
[----:B------:R-:W0:Y:S01]  /*00e0*/  LDC R30, c[0x0][0x39c] ;  /* 0x0000e700ff1e7b82 */ /* 0x000e220000000800 */
[----:B------:R-:W-:Y:S01]  /*00f0*/  IMAD.SHL.U32 R12, R33, 0x8, RZ ;  /* 0x00000008210c7824 */ /* 0x000fe200078e00ff */
[----:B------:R-:W-:Y:S01]  /*0100*/  ULOP3.LUT UR4, UR6, 0x7ffffff0, URZ, 0xc0, !UPT ;  /* 0x7ffffff006047892 */ /* 0x000fe2000f8ec0ff */
[----:B------:R-:W1:Y:S05]  /*0110*/  LDCU UR8, c[0x0][0x39c] ;  /* 0x00007380ff0877ac */ /* 0x000e6a0008000800 */
[----:B------:R-:W2:Y:S01]  /*0120*/  S2UR UR7, SR_CgaCtaId ;  /* 0x00000000000779c3 */ /* 0x000ea20000008800 */
[----:B------:R-:W-:Y:S01]  /*0130*/  UMOV UR6, 0x400 ;  /* 0x0000040000067882 */ /* 0x000fe20000000000 */
[----:B------:R-:W-:Y:S01]  /*0140*/  UIADD3 UR4, UPT, UPT, -UR4, URZ, URZ ;  /* 0x000000ff04047290 */ /* 0x000fe2000fffe1ff */
[C-C-:B0-----:R-:W-:Y:S01]  /*0150*/  IMAD R0, R30.reuse, 0x20, R12.reuse ;  /* 0x000000201e007824 */ /* 0x141fe200078e020c */
[C---:B------:R-:W-:Y:S01]  /*0160*/  LEA R5, R30.reuse, R12, 0x6 ;  /* 0x0000000c1e057211 */ /* 0x040fe200078e30ff */
[C-C-:B------:R-:W-:Y:S01]  /*0170*/  IMAD R2, R30.reuse, 0x28, R12.reuse ;  /* 0x000000281e027824 */ /* 0x140fe200078e020c */
[C---:B------:R-:W-:Y:S01]  /*0180*/  LEA R15, R30.reuse, R33, 0x2 ;  /* 0x000000211e0f7211 */ /* 0x040fe200078e10ff */
[----:B------:R-:W-:-:S02]  /*0190*/  IMAD R3, R30, 0x30, R12 ;  /* 0x000000301e037824 */ /* 0x000fc400078e020c */
[C-C-:B------:R-:W-:Y:S02]  /*01a0*/  IMAD R4, R30.reuse, 0x38, R12.reuse ;  /* 0x000000381e047824 */ /* 0x140fe400078e020c */
[C-C-:B------:R-:W-:Y:S01]  /*01b0*/  IMAD R6, R30.reuse, 0x48, R12.reuse ;  /* 0x000000481e067824 */ /* 0x140fe200078e020c */
[----:B--2---:R-:W-:Y:S01]  /*01c0*/  ULEA UR6, UR7, UR6, 0x18 ;  /* 0x0000000607067291 */ /* 0x004fe2000f8ec0ff */
[C-C-:B------:R-:W-:Y:S02]  /*01d0*/  IMAD R7, R30.reuse, 0x50, R12.reuse ;  /* 0x000000501e077824 */ /* 0x140fe400078e020c */
[C-C-:B------:R-:W-:Y:S02]  /*01e0*/  IMAD R8, R30.reuse, 0x58, R12.reuse ;  /* 0x000000581e087824 */ /* 0x140fe400078e020c */
[C-C-:B------:R-:W-:Y:S02]  /*01f0*/  IMAD R9, R30.reuse, 0x60, R12.reuse ;  /* 0x000000601e097824 */ /* 0x140fe400078e020c */
[----:B------:R-:W-:-:S02]  /*0200*/  IMAD R10, R30, 0x68, R12 ;  /* 0x000000681e0a7824 */ /* 0x000fc400078e020c */
[C-C-:B------:R-:W-:Y:S02]  /*0210*/  IMAD R11, R30.reuse, 0x70, R12.reuse ;  /* 0x000000701e0b7824 */ /* 0x140fe400078e020c */
[C---:B------:R-:W-:Y:S02]  /*0220*/  IMAD R12, R30.reuse, 0x78, R12 ;  /* 0x000000781e0c7824 */ /* 0x040fe400078e020c */
[----:B------:R-:W-:Y:S02]  /*0230*/  IMAD.IADD R31, R33, 0x1, R30 ;  /* 0x00000001211f7824 */ /* 0x000fe400078e021e */
[C-C-:B------:R-:W-:Y:S02]  /*0240*/  IMAD R13, R30.reuse, 0x2, R33.reuse ;  /* 0x000000021e0d7824 */ /* 0x140fe400078e0221 */
[C-C-:B------:R-:W-:Y:S02]  /*0250*/  IMAD R14, R30.reuse, 0x3, R33.reuse ;  /* 0x000000031e0e7824 */ /* 0x140fe400078e0221 */
[----:B------:R-:W-:-:S02]  /*0260*/  IMAD R16, R30, 0x5, R33 ;  /* 0x000000051e107824 */ /* 0x000fc400078e0221 */
[C-C-:B------:R-:W-:Y:S02]  /*0270*/  IMAD R17, R30.reuse, 0x6, R33.reuse ;  /* 0x000000061e117824 */ /* 0x140fe400078e0221 */
[C-C-:B------:R-:W-:Y:S02]  /*0280*/  IMAD R22, R30.reuse, 0x7, R33.reuse ;  /* 0x000000071e167824 */ /* 0x140fe400078e0221 */
[C-C-:B------:R-:W-:Y:S02]  /*0290*/  IMAD R23, R30.reuse, 0x8, R33.reuse ;  /* 0x000000081e177824 */ /* 0x140fe400078e0221 */
[C-C-:B------:R-:W-:Y:S02]  /*02a0*/  IMAD R24, R30.reuse, 0x9, R33.reuse ;  /* 0x000000091e187824 */ /* 0x140fe400078e0221 */
[C-C-:B------:R-:W-:Y:S02]  /*02b0*/  IMAD R25, R30.reuse, 0xa, R33.reuse ;  /* 0x0000000a1e197824 */ /* 0x140fe400078e0221 */
[----:B------:R-:W-:-:S02]  /*02c0*/  IMAD R26, R30, 0xb, R33 ;  /* 0x0000000b1e1a7824 */ /* 0x000fc400078e0221 */
[C-C-:B------:R-:W-:Y:S02]  /*02d0*/  IMAD R27, R30.reuse, 0xc, R33.reuse ;  /* 0x0000000c1e1b7824 */ /* 0x140fe400078e0221 */
[C-C-:B------:R-:W-:Y:S02]  /*02e0*/  IMAD R28, R30.reuse, 0xd, R33.reuse ;  /* 0x0000000d1e1c7824 */ /* 0x140fe400078e0221 */
[C-C-:B------:R-:W-:Y:S02]  /*02f0*/  IMAD R29, R30.reuse, 0xe, R33.reuse ;  /* 0x0000000e1e1d7824 */ /* 0x140fe400078e0221 */
[----:B-1----:R-:W-:-:S07]  /*0300*/  IMAD R30, R30, 0xf, R33 ;  /* 0x0000000f1e1e7824 */ /* 0x002fce00078e0221 */
.L_x_2:
[----:B------:R-:W-:-:S13]  /*0310*/  ISETP.GE.U32.AND P0, PT, R33, UR5, PT ;  /* 0x0000000521007c0c */ /* 0x000fda000bf06070 */
[----:B0-----:R-:W0:Y:S02]  /*0320*/  @!P0 LDC.64 R20, c[0x0][0x388] ;  /* 0x0000e200ff148b82 */ /* 0x001e240000000a00 */
[----:B0-----:R-:W-:-:S06]  /*0330*/  @!P0 IMAD.WIDE.U32 R36, R33, 0x8, R20 ;  /* 0x0000000821248825 */ /* 0x001fcc00078e0014 */
[----:B------:R-:W2:Y:S01]  /*0340*/  @!P0 LDG.E.64 R36, desc[UR10][R36.64] ;  /* 0x0000000a24248981 */ /* 0x000ea2000c1e1b00 */
[----:B------:R-:W-:Y:S01]  /*0350*/  VIADD R34, R33, UR8 ;  /* 0x0000000821227c36 */ /* 0x000fe20008000000 */
[----:B------:R-:W0:Y:S04]  /*0360*/  S2R R32, SR_TID.X ;  /* 0x0000000000207919 */ /* 0x000e280000002100 */
[----:B------:R-:W-:-:S13]  /*0370*/  ISETP.GE.U32.AND P1, PT, R34, UR5, PT ;  /* 0x0000000522007c0c */ /* 0x000fda000bf26070 */
[----:B------:R-:W1:Y:S01]  /*0380*/  @!P1 LDC.64 R20, c[0x0][0x388] ;  /* 0x0000e200ff149b82 */ /* 0x000e620000000a00 */
[----:B0-----:R-:W-:Y:S01]  /*0390*/  SHF.L.U32 R35, R32, 0x3, RZ ;  /* 0x0000000320237819 */ /* 0x001fe200000006ff */
[----:B-1----:R-:W-:-:S04]  /*03a0*/  @!P1 IMAD.WIDE.U32 R20, R31, 0x8, R20 ;  /* 0x000000081f149825 */ /* 0x002fc800078e0014 */
[----:B--2---:R0:W-:Y:S04]  /*03b0*/  @!P0 STS.64 [R35+UR6], R36 ;  /* 0x0000002423008988 */ /* 0x0041e80008000a06 */
[----:B0-----:R0:W2:Y:S01]  /*03c0*/  @!P1 LDG.E.64 R36, desc[UR10][R20.64] ;  /* 0x0000000a14249981 */ /* 0x0010a2000c1e1b00 */
[----:B------:R-:W-:Y:S02]  /*03d0*/  VIADD R34, R34, UR8 ;  /* 0x0000000822227c36 */ /* 0x000fe40008000000 */
[----:B------:R-:W-:-:S03]  /*03e0*/  @!P1 VIADD R32, R32, UR8 ;  /* 0x0000000820209c36 */ /* 0x000fc60008000000 */
[----:B------:R-:W-:Y:S02]  /*03f0*/  ISETP.GE.U32.AND P0, PT, R34, UR5, PT ;  /* 0x0000000522007c0c */ /* 0x000fe4000bf06070 */
[----:B------:R-:W-:-:S11]  /*0400*/  @!P1 LEA R32, R32, UR6, 0x3 ;  /* 0x0000000620209c11 */ /* 0x000fd6000f8e18ff */
[----:B0-----:R-:W0:Y:S01]  /*0410*/  @!P0 LDC.64 R20, c[0x0][0x388] ;  /* 0x0000e200ff148b82 */ /* 0x001e220000000a00 */
[----:B--2---:R0:W-:Y:S02]  /*0420*/  @!P1 STS.64 [R32], R36 ;  /* 0x0000002420009388 */ /* 0x0041e40000000a00 */
[----:B0-----:R-:W-:-:S06]  /*0430*/  @!P0 IMAD.WIDE.U32 R36, R13, 0x8, R20 ;  /* 0x000000080d248825 */ /* 0x001fcc00078e0014 */
[----:B------:R-:W2:Y:S01]  /*0440*/  @!P0 LDG.E.64 R36, desc[UR10][R36.64] ;  /* 0x0000000a24248981 */ /* 0x000ea2000c1e1b00 */
[----:B------:R-:W-:Y:S01]  /*0450*/  MOV R32, UR8 ;  /* 0x0000000800207c02 */ /* 0x000fe20008000f00 */
[----:B------:R-:W-:-:S04]  /*0460*/  VIADD R34, R34, UR8 ;  /* 0x0000000822227c36 */ /* 0x000fc80008000000 */
[----:B------:R-:W-:-:S05]  /*0470*/  @!P0 IMAD R21, R32, 0x10, R35 ;  /* 0x0000001020158824 */ /* 0x000fca00078e0223 */
[----:B--2---:R0:W-:Y:S01]  /*0480*/  @!P0 STS.64 [R21+UR6], R36 ;  /* 0x0000002415008988 */ /* 0x0041e20008000a06 */
[----:B------:R-:W-:-:S13]  /*0490*/  ISETP.GE.U32.AND P0, PT, R34, UR5, PT ;  /* 0x0000000522007c0c */ /* 0x000fda000bf06070 */
[----:B0-----:R-:W0:Y:S02]  /*04a0*/  @!P0 LDC.64 R20, c[0x0][0x388] ;  /* 0x0000e200ff148b82 */ /* 0x001e240000000a00 */
[----:B0-----:R-:W-:-:S06]  /*04b0*/  @!P0 IMAD.WIDE.U32 R20, R14, 0x8, R20 ;  /* 0x000000080e148825 */ /* 0x001fcc00078e0014 */
[----:B------:R-:W2:Y:S01]  /*04c0*/  @!P0 LDG.E.64 R20, desc[UR10][R20.64] ;  /* 0x0000000a14148981 */ /* 0x000ea2000c1e1b00 */
[----:B------:R-:W-:Y:S01]  /*04d0*/  IADD3 R36, PT, PT, R34, UR8, RZ ;  /* 0x0000000822247c10 */ /* 0x000fe2000fffe0ff */
[----:B------:R-:W-:-:S03]  /*04e0*/  @!P0 IMAD R35, R32, 0x18, R35 ;  /* 0x0000001820238824 */ /* 0x000fc600078e0223 */
[C---:B------:R-:W-:Y:S02]  /*04f0*/  ISETP.GE.U32.AND P1, PT, R36.reuse, UR5, PT ;  /* 0x0000000524007c0c */ /* 0x040fe4000bf26070 */
[----:B--2---:R0:W-:Y:S11]  /*0500*/  @!P0 STS.64 [R35+UR6], R20 ;  /* 0x0000001423008988 */ /* 0x0041f60008000a06 */
[----:B0-----:R-:W0:Y:S01]  /*0510*/  @!P1 LDC.64 R34, c[0x0][0x388] ;  /* 0x0000e200ff229b82 */ /* 0x001e220000000a00 */
[----:B------:R-:W-:-:S05]  /*0520*/  VIADD R20, R36, UR8 ;  /* 0x0000000824147c36 */ /* 0x000fca0008000000 */
[----:B------:R-:W-:-:S13]  /*0530*/  ISETP.GE.U32.AND P0, PT, R20, UR5, PT ;  /* 0x0000000514007c0c */ /* 0x000fda000bf06070 */
[----:B------:R-:W1:Y:S01]  /*0540*/  @!P0 LDC.64 R36, c[0x0][0x388] ;  /* 0x0000e200ff248b82 */ /* 0x000e620000000a00 */
[----:B0-----:R-:W-:-:S06]  /*0550*/  @!P1 IMAD.WIDE.U32 R34, R15, 0x8, R34 ;  /* 0x000000080f229825 */ /* 0x001fcc00078e0022 */
[----:B------:R-:W2:Y:S01]  /*0560*/  @!P1 LDG.E.64 R34, desc[UR10][R34.64] ;  /* 0x0000000a22229981 */ /* 0x000ea2000c1e1b00 */
[----:B-1----:R-:W-:-:S06]  /*0570*/  @!P0 IMAD.WIDE.U32 R36, R16, 0x8, R36 ;  /* 0x0000000810248825 */ /* 0x002fcc00078e0024 */
[----:B------:R-:W3:Y:S04]  /*0580*/  @!P0 LDG.E.64 R36, desc[UR10][R36.64] ;  /* 0x0000000a24248981 */ /* 0x000ee8000c1e1b00 */
[----:B--2---:R0:W-:Y:S02]  /*0590*/  @!P1 STS.64 [R0+UR6], R34 ;  /* 0x0000002200009988 */ /* 0x0041e40008000a06 */
[----:B0-----:R-:W-:-:S05]  /*05a0*/  VIADD R34, R20, UR8 ;  /* 0x0000000814227c36 */ /* 0x001fca0008000000 */
[----:B------:R-:W-:Y:S01]  /*05b0*/  ISETP.GE.U32.AND P1, PT, R34, UR5, PT ;  /* 0x0000000522007c0c */ /* 0x000fe2000bf26070 */
[----:B---3--:R0:W-:-:S12]  /*05c0*/  @!P0 STS.64 [R2+UR6], R36 ;  /* 0x0000002402008988 */ /* 0x0081d80008000a06 */
[----:B------:R-:W1:Y:S01]  /*05d0*/  @!P1 LDC.64 R20, c[0x0][0x388] ;  /* 0x0000e200ff149b82 */ /* 0x000e620000000a00 */
[----:B0-----:R-:W-:-:S04]  /*05e0*/  IADD3 R36, PT, PT, R34, UR8, RZ ;  /* 0x0000000822247c10 */ /* 0x001fc8000fffe0ff */
[----:B------:R-:W-:-:S13]  /*05f0*/  ISETP.GE.U32.AND P0, PT, R36, UR5, PT ;  /* 0x0000000524007c0c */ /* 0x000fda000bf06070 */
[----:B------:R-:W0:Y:S01]  /*0600*/  @!P0 LDC.64 R34, c[0x0][0x388] ;  /* 0x0000e200ff228b82 */ /* 0x000e220000000a00 */
[----:B-1----:R-:W-:-:S06]  /*0610*/  @!P1 IMAD.WIDE.U32 R20, R17, 0x8, R20 ;  /* 0x0000000811149825 */ /* 0x002fcc00078e0014 */
[----:B------:R-:W2:Y:S01]  /*0620*/  @!P1 LDG.E.64 R20, desc[UR10][R20.64] ;  /* 0x0000000a14149981 */ /* 0x000ea2000c1e1b00 */
[----:B0-----:R-:W-:-:S06]  /*0630*/  @!P0 IMAD.WIDE.U32 R34, R22, 0x8, R34 ;  /* 0x0000000816228825 */ /* 0x001fcc00078e0022 */
[----:B------:R-:W3:Y:S04]  /*0640*/  @!P0 LDG.E.64 R34, desc[UR10][R34.64] ;  /* 0x0000000a22228981 */ /* 0x000ee8000c1e1b00 */
[----:B--2---:R0:W-:Y:S02]  /*0650*/  @!P1 STS.64 [R3+UR6], R20 ;  /* 0x0000001403009988 */ /* 0x0041e40008000a06 */
[----:B0-----:R-:W-:-:S05]  /*0660*/  VIADD R20, R36, UR8 ;  /* 0x0000000824147c36 */ /* 0x001fca0008000000 */
[----:B------:R-:W-:Y:S01]  /*0670*/  ISETP.GE.U32.AND P1, PT, R20, UR5, PT ;  /* 0x0000000514007c0c */ /* 0x000fe2000bf26070 */
[----:B---3--:R0:W-:-:S12]  /*0680*/  @!P0 STS.64 [R4+UR6], R34 ;  /* 0x0000002204008988 */ /* 0x0081d80008000a06 */
[----:B------:R-:W1:Y:S01]  /*0690*/  @!P1 LDC.64 R36, c[0x0][0x388] ;  /* 0x0000e200ff249b82 */ /* 0x000e620000000a00 */
[----:B0-----:R-:W-:-:S05]  /*06a0*/  VIADD R34, R20, UR8 ;  /* 0x0000000814227c36 */ /* 0x001fca0008000000 */
[----:B------:R-:W-:-:S13]  /*06b0*/  ISETP.GE.U32.AND P0, PT, R34, UR5, PT ;  /* 0x0000000522007c0c */ /* 0x000fda000bf06070 */
[----:B------:R-:W0:Y:S01]  /*06c0*/  @!P0 LDC.64 R20, c[0x0][0x388] ;  /* 0x0000e200ff148b82 */ /* 0x000e220000000a00 */
[----:B-1----:R-:W-:-:S06]  /*06d0*/  @!P1 IMAD.WIDE.U32 R36, R23, 0x8, R36 ;  /* 0x0000000817249825 */ /* 0x002fcc00078e0024 */
[----:B------:R-:W2:Y:S01]  /*06e0*/  @!P1 LDG.E.64 R36, desc[UR10][R36.64] ;  /* 0x0000000a24249981 */ /* 0x000ea2000c1e1b00 */
[----:B0-----:R-:W-:-:S06]  /*06f0*/  @!P0 IMAD.WIDE.U32 R20, R24, 0x8, R20 ;  /* 0x0000000818148825 */ /* 0x001fcc00078e0014 */
[----:B------:R-:W3:Y:S04]  /*0700*/  @!P0 LDG.E.64 R20, desc[UR10][R20.64] ;  /* 0x0000000a14148981 */ /* 0x000ee8000c1e1b00 */
[----:B--2---:R0:W-:Y:S02]  /*0710*/  @!P1 STS.64 [R5+UR6], R36 ;  /* 0x0000002405009988 */ /* 0x0041e40008000a06 */
[----:B0-----:R-:W-:-:S04]  /*0720*/  IADD3 R36, PT, PT, R34, UR8, RZ ;  /* 0x0000000822247c10 */ /* 0x001fc8000fffe0ff */
        /* <DEDUP_REMOVED lines=21> */
[----:B------:R-:W3:Y:S01]  /*0880*/  @!P0 LDG.E.64 R34, desc[UR10][R34.64] ;  /* 0x0000000a22228981 */ /* 0x000ee2000c1e1b00 */
[----:B------:R-:W-:-:S03]  /*0890*/  VIADD R36, R36, UR8 ;  /* 0x0000000824247c36 */ /* 0x000fc60008000000 */
[----:B--2---:R0:W-:Y:S02]  /*08a0*/  @!P1 STS.64 [R9+UR6], R20 ;  /* 0x0000001409009988 */ /* 0x0041e40008000a06 */
[C---:B------:R-:W-:Y:S01]  /*08b0*/  ISETP.GE.U32.AND P1, PT, R36.reuse, UR5, PT ;  /* 0x0000000524007c0c */ /* 0x040fe2000bf26070 */
[----:B------:R-:W-:-:S05]  /*08c0*/  VIADD R36, R36, UR8 ;  /* 0x0000000824247c36 */ /* 0x000fca0008000000 */
[----:B------:R-:W-:Y:S01]  /*08d0*/  ISETP.GE.U32.AND P2, PT, R36, UR5, PT ;  /* 0x0000000524007c0c */ /* 0x000fe2000bf46070 */
[----:B---3--:R1:W-:-:S12]  /*08e0*/  @!P0 STS.64 [R10+UR6], R34 ;  /* 0x000000220a008988 */ /* 0x0083d80008000a06 */
[----:B0-----:R-:W0:Y:S08]  /*08f0*/  @!P2 LDC.64 R20, c[0x0][0x388] ;  /* 0x0000e200ff14ab82 */ /* 0x001e300000000a00 */
[----:B-1----:R-:W1:Y:S01]  /*0900*/  @!P1 LDC.64 R34, c[0x0][0x388] ;  /* 0x0000e200ff229b82 */ /* 0x002e620000000a00 */
[----:B0-----:R-:W-:-:S06]  /*0910*/  @!P2 IMAD.WIDE.U32 R20, R30, 0x8, R20 ;  /* 0x000000081e14a825 */ /* 0x001fcc00078e0014 */
[----:B------:R-:W2:Y:S01]  /*0920*/  @!P2 LDG.E.64 R20, desc[UR10][R20.64] ;  /* 0x0000000a1414a981 */ /* 0x000ea2000c1e1b00 */
[----:B-1----:R-:W-:-:S06]  /*0930*/  @!P1 IMAD.WIDE.U32 R34, R29, 0x8, R34 ;  /* 0x000000081d229825 */ /* 0x002fcc00078e0022 */
[----:B------:R-:W3:Y:S01]  /*0940*/  @!P1 LDG.E.64 R34, desc[UR10][R34.64] ;  /* 0x0000000a22229981 */ /* 0x000ee2000c1e1b00 */
[----:B------:R-:W-:-:S04]  /*0950*/  UIADD3 UR4, UPT, UPT, UR4, 0x10, URZ ;  /* 0x0000001004047890 */ /* 0x000fc8000fffe0ff */
[----:B------:R-:W-:Y:S01]  /*0960*/  UISETP.NE.AND UP0, UPT, UR4, URZ, UPT ;  /* 0x000000ff0400728c */ /* 0x000fe2000bf05270 */
[C---:B------:R-:W-:Y:S01]  /*0970*/  LEA R33, R32.reuse, R33, 0x4 ;  /* 0x0000002120217211 */ /* 0x040fe200078e20ff */
[C---:B------:R-:W-:Y:S01]  /*0980*/  IMAD R31, R32.reuse, 0x10, R31 ;  /* 0x00000010201f7824 */ /* 0x040fe200078e021f */
        /* <DEDUP_REMOVED lines=9> */
[----:B------:R-:W-:-:S02]  /*0a20*/  IMAD R23, R32, 0x10, R23 ;  /* 0x0000001020177824 */ /* 0x000fc400078e0217 */
[C---:B------:R-:W-:Y:S02]  /*0a30*/  IMAD R25, R32.reuse, 0x10, R25 ;  /* 0x0000001020197824 */ /* 0x040fe400078e0219 */
[C---:B------:R-:W-:Y:S02]  /*0a40*/  IMAD R26, R32.reuse, 0x10, R26 ;  /* 0x00000010201a7824 */ /* 0x040fe400078e021a */
[C---:B------:R-:W-:Y:S02]  /*0a50*/  IMAD R28, R32.reuse, 0x10, R28 ;  /* 0x00000010201c7824 */ /* 0x040fe400078e021c */
[----:B------:R-:W-:Y:S01]  /*0a60*/  IMAD R29, R32, 0x10, R29 ;  /* 0x00000010201d7824 */ /* 0x000fe200078e021d */
[----:B---3--:R0:W-:Y:S04]  /*0a70*/  @!P1 STS.64 [R11+UR6], R34 ;  /* 0x000000220b009988 */ /* 0x0081e80008000a06 */
[----:B--2---:R0:W-:Y:S01]  /*0a80*/  @!P2 STS.64 [R12+UR6], R20 ;  /* 0x000000140c00a988 */ /* 0x0041e20008000a06 */
[----:B------:R-:W-:Y:S01]  /*0a90*/  ULEA UR6, UR8, UR6, 0x7 ;  /* 0x0000000608067291 */ /* 0x000fe2000f8e38ff */
[----:B------:R-:W-:Y:S11]  /*0aa0*/  BRA.U UP0, `(.L_x_2) ;  /* 0xfffffff900187547 */ /* 0x000ff6000b83ffff */
[----:B------:R-:W1:Y:S02]  /*0ab0*/  LDCU UR4, c[0x0][0x3a4] ;  /* 0x00007480ff0477ac */ /* 0x000e640008000800 */
[----:B-1----:R-:W-:-:S12]  /*0ac0*/  ULOP3.LUT UR4, UR4, 0x7ffffff0, URZ, 0xc0, !UPT ;  /* 0x7ffffff004047892 */ /* 0x002fd8000f8ec0ff */
.L_x_1:
[----:B------:R-:W1:Y:S02]  /*0ad0*/  LDCU UR6, c[0x0][0x3a4] ;  /* 0x00007480ff0677ac */ /* 0x000e640008000800 */
[----:B-1----:R-:W-:-:S04]  /*0ae0*/  ULOP3.LUT UR7, UR6, 0xf, URZ, 0xc0, !UPT ;  /* 0x0000000f06077892 */ /* 0x002fc8000f8ec0ff */
[----:B------:R-:W-:-:S09]  /*0af0*/  UISETP.NE.AND UP0, UPT, UR7, URZ, UPT ;  /* 0x000000ff0700728c */ /* 0x000fd2000bf05270 */
[----:B------:R-:W-:Y:S05]  /*0b00*/  BRA.U !UP0, `(.L_x_0) ;  /* 0x0000000908687547 */ /* 0x000fea000b800000 */
[----:B------:R-:W1:Y:S01]  /*0b10*/  S2R R0, SR_TID.X ;  /* 0x0000000000007919 */ /* 0x000e620000002100 */
[----:B------:R-:W2:Y:S01]  /*0b20*/  LDCU UR6, c[0x0][0x3a4] ;  /* 0x00007480ff0677ac */ /* 0x000ea20008000800 */
[----:B------:R-:W-:Y:S02]  /*0b30*/  UISETP.GE.U32.AND UP0, UPT, UR7, 0x8, UPT ;  /* 0x000000080700788c */ /* 0x000fe4000bf06070 */
[----:B--2---:R-:W-:-:S04]  /*0b40*/  ULOP3.LUT UR8, UR6, 0x7, URZ, 0xc0, !UPT ;  /* 0x0000000706087892 */ /* 0x004fc8000f8ec0ff */
[----:B------:R-:W-:-:S03]  /*0b50*/  UISETP.NE.AND UP1, UPT, UR8, URZ, UPT ;  /* 0x000000ff0800728c */ /* 0x000fc6000bf25270 */
[----:B------:R-:W-:Y:S08]  /*0b60*/  BRA.U !UP0, `(.L_x_3) ;  /* 0x0000000508487547 */ /* 0x000ff0000b800000 */
[----:B------:R-:W1:Y:S02]  /*0b70*/  LDC R24, c[0x0][0x39c] ;  /* 0x0000e700ff187b82 */ /* 0x000e640000000800 */
[----:B-1----:R-:W-:-:S05]  /*0b80*/  IMAD R7, R24, UR4, R0 ;  /* 0x0000000418077c24 */ /* 0x002fca000f8e0200 */
[----:B------:R-:W-:-:S13]  /*0b90*/  ISETP.GE.U32.AND P2, PT, R7, UR5, PT ;  /* 0x0000000507007c0c */ /* 0x000fda000bf46070 */
[----:B------:R-:W1:Y:S02]  /*0ba0*/  @!P2 LDC.64 R2, c[0x0][0x388] ;  /* 0x0000e200ff02ab82 */ /* 0x000e640000000a00 */
[----:B-1----:R-:W-:-:S06]  /*0bb0*/  @!P2 IMAD.WIDE.U32 R2, R7, 0x8, R2 ;  /* 0x000000080702a825 */ /* 0x002fcc00078e0002 */
[----:B------:R-:W2:Y:S01]  /*0bc0*/  @!P2 LDG.E.64 R2, desc[UR10][R2.64] ;  /* 0x0000000a0202a981 */ /* 0x000ea2000c1e1b00 */
[--C-:B0-----:R-:W-:Y:S01]  /*0bd0*/  IMAD.IADD R21, R7, 0x1, R24.reuse ;  /* 0x0000000107157824 */ /* 0x101fe200078e0218 */
[----:B------:R-:W-:Y:S01]  /*0be0*/  @!P2 MOV R4, 0x400 ;  /* 0x000004000004a802 */ /* 0x000fe20000000f00 */
[----:B------:R-:W0:Y:S02]  /*0bf0*/  @!P2 S2R R5, SR_CgaCtaId ;  /* 0x000000000005a919 */ /* 0x000e240000008800 */
[C---:B------:R-:W-:Y:S01]  /*0c00*/  IMAD.IADD R17, R21.reuse, 0x1, R24 ;  /* 0x0000000115117824 */ /* 0x040fe200078e0218 */
[----:B------:R-:W-:-:S04]  /*0c10*/  ISETP.GE.U32.AND P1, PT, R21, UR5, PT ;  /* 0x0000000515007c0c */ /* 0x000fc8000bf26070 */
[C---:B------:R-:W-:Y:S02]  /*0c20*/  IADD3 R22, PT, PT, R17.reuse, R24, RZ ;  /* 0x0000001811167210 */ /* 0x040fe40007ffe0ff */
[----:B------:R-:W-:-:S03]  /*0c30*/  ISETP.GE.U32.AND P0, PT, R17, UR5, PT ;  /* 0x0000000511007c0c */ /* 0x000fc6000bf06070 */
[----:B------:R-:W-:-:S05]  /*0c40*/  IMAD.IADD R16, R22, 0x1, R24 ;  /* 0x0000000116107824 */ /* 0x000fca00078e0218 */
[C---:B------:R-:W-:Y:S02]  /*0c50*/  IADD3 R23, PT, PT, R16.reuse, R24, RZ ;  /* 0x0000001810177210 */ /* 0x040fe40007ffe0ff */
[----:B------:R-:W-:Y:S02]  /*0c60*/  ISETP.GE.U32.AND P3, PT, R16, UR5, PT ;  /* 0x0000000510007c0c */ /* 0x000fe4000bf66070 */
[C---:B------:R-:W-:Y:S01]  /*0c70*/  ISETP.GE.U32.AND P4, PT, R23.reuse, UR5, PT ;  /* 0x0000000517007c0c */ /* 0x040fe2000bf86070 */
[--C-:B------:R-:W-:Y:S01]  /*0c80*/  IMAD.IADD R20, R23, 0x1, R24.reuse ;  /* 0x0000000117147824 */ /* 0x100fe200078e0218 */
[----:B------:R-:W1:Y:S03]  /*0c90*/  @!P0 LDC.64 R26, c[0x0][0x388] ;  /* 0x0000e200ff1a8b82 */ /* 0x000e660000000a00 */
[C---:B------:R-:W-:Y:S01]  /*0ca0*/  IMAD.IADD R24, R20.reuse, 0x1, R24 ;  /* 0x0000000114187824 */ /* 0x040fe200078e0218 */
[----:B------:R-:W-:-:S04]  /*0cb0*/  ISETP.GE.U32.AND P5, PT, R20, UR5, PT ;  /* 0x0000000514007c0c */ /* 0x000fc8000bfa6070 */
[----:B------:R-:W-:Y:S01]  /*0cc0*/  ISETP.GE.U32.AND P6, PT, R24, UR5, PT ;  /* 0x0000000518007c0c */ /* 0x000fe2000bfc6070 */
[----:B------:R-:W3:Y:S01]  /*0cd0*/  @!P3 LDC.64 R10, c[0x0][0x388] ;  /* 0x0000e200ff0abb82 */ /* 0x000ee20000000a00 */
[----:B0-----:R-:W-:-:S05]  /*0ce0*/  @!P2 LEA R4, R5, R4, 0x18 ;  /* 0x000000040504a211 */ /* 0x001fca00078ec0ff */
[----:B------:R-:W-:Y:S02]  /*0cf0*/  @!P2 IMAD R7, R7, 0x8, R4 ;  /* 0x000000080707a824 */ /* 0x000fe400078e0204 */
[----:B------:R-:W0:Y:S08]  /*0d00*/  @!P1 LDC.64 R4, c[0x0][0x388] ;  /* 0x0000e200ff049b82 */ /* 0x000e300000000a00 */
[----:B------:R-:W4:Y:S08]  /*0d10*/  @!P5 LDC.64 R8, c[0x0][0x388] ;  /* 0x0000e200ff08db82 */ /* 0x000f300000000a00 */
[----:B------:R-:W5:Y:S01]  /*0d20*/  @!P6 LDC.64 R12, c[0x0][0x388] ;  /* 0x0000e200ff0ceb82 */ /* 0x000f620000000a00 */
[----:B---3--:R-:W-:-:S06]  /*0d30*/  @!P3 IMAD.WIDE.U32 R10, R16, 0x8, R10 ;  /* 0x00000008100ab825 */ /* 0x008fcc00078e000a */
[----:B------:R-:W3:Y:S01]  /*0d40*/  @!P3 LDG.E.64 R10, desc[UR10][R10.64] ;  /* 0x0000000a0a0ab981 */ /* 0x000ee2000c1e1b00 */
[----:B----4-:R-:W-:-:S06]  /*0d50*/  @!P5 IMAD.WIDE.U32 R8, R20, 0x8, R8 ;  /* 0x000000081408d825 */ /* 0x010fcc00078e0008 */
[----:B------:R-:W4:Y:S01]  /*0d60*/  @!P5 LDG.E.64 R8, desc[UR10][R8.64] ;  /* 0x0000000a0808d981 */ /* 0x000f22000c1e1b00 */
[----:B-----5:R-:W-:-:S06]  /*0d70*/  @!P6 IMAD.WIDE.U32 R12, R24, 0x8, R12 ;  /* 0x00000008180ce825 */ /* 0x020fcc00078e000c */
[----:B------:R-:W5:Y:S04]  /*0d80*/  @!P6 LDG.E.64 R12, desc[UR10][R12.64] ;  /* 0x0000000a0c0ce981 */ /* 0x000f68000c1e1b00 */
[----:B--2---:R2:W-:Y:S01]  /*0d90*/  @!P2 STS.64 [R7], R2 ;  /* 0x000000020700a388 */ /* 0x0045e20000000a00 */
[----:B------:R-:W-:Y:S01]  /*0da0*/  ISETP.GE.U32.AND P2, PT, R22, UR5, PT ;  /* 0x0000000516007c0c */ /* 0x000fe2000bf46070 */
[----:B--2---:R-:W2:Y:S01]  /*0db0*/  @!P4 LDC.64 R6, c[0x0][0x388] ;  /* 0x0000e200ff06cb82 */ /* 0x004ea20000000a00 */
[----:B0-----:R-:W-:-:S04]  /*0dc0*/  @!P1 IMAD.WIDE.U32 R2, R21, 0x8, R4 ;  /* 0x0000000815029825 */ /* 0x001fc800078e0004 */
[----:B-1----:R-:W-:Y:S02]  /*0dd0*/  @!P0 IMAD.WIDE.U32 R4, R17, 0x8, R26 ;  /* 0x0000000811048825 */ /* 0x002fe400078e001a */
[----:B------:R-:W3:Y:S05]  /*0de0*/  @!P1 LDG.E.64 R2, desc[UR10][R2.64] ;  /* 0x0000000a02029981 */ /* 0x000eea000c1e1b00 */
[----:B------:R-:W0:Y:S01]  /*0df0*/  @!P2 LDC.64 R14, c[0x0][0x388] ;  /* 0x0000e200ff0eab82 */ /* 0x000e220000000a00 */
[----:B------:R-:W4:Y:S01]  /*0e00*/  @!P0 LDG.E.64 R4, desc[UR10][R4.64] ;  /* 0x0000000a04048981 */ /* 0x000f22000c1e1b00 */
[----:B--2---:R-:W-:-:S06]  /*0e10*/  @!P4 IMAD.WIDE.U32 R6, R23, 0x8, R6 ;  /* 0x000000081706c825 */ /* 0x004fcc00078e0006 */
[----:B------:R-:W2:Y:S01]  /*0e20*/  @!P4 LDG.E.64 R6, desc[UR10][R6.64] ;  /* 0x0000000a0606c981 */ /* 0x000ea2000c1e1b00 */
[----:B0-----:R-:W-:-:S06]  /*0e30*/  @!P2 IMAD.WIDE.U32 R14, R22, 0x8, R14 ;  /* 0x00000008160ea825 */ /* 0x001fcc00078e000e */
[----:B------:R-:W5:Y:S01]  /*0e40*/  @!P2 LDG.E.64 R14, desc[UR10][R14.64] ;  /* 0x0000000a0e0ea981 */ /* 0x000f62000c1e1b00 */
[----:B------:R-:W0:Y:S01]  /*0e50*/  @!P1 S2R R30, SR_CgaCtaId ;  /* 0x00000000001e9919 */ /* 0x000e220000008800 */
[----:B------:R-:W1:Y:S01]  /*0e60*/  @!P0 S2R R32, SR_CgaCtaId ;  /* 0x0000000000208919 */ /* 0x000e620000008800 */
[----:B------:R-:W1:Y:S01]  /*0e70*/  @!P2 S2R R34, SR_CgaCtaId ;  /* 0x000000000022a919 */ /* 0x000e620000008800 */
[----:B------:R-:W1:Y:S01]  /*0e80*/  @!P3 S2R R28, SR_CgaCtaId ;  /* 0x00000000001cb919 */ /* 0x000e620000008800 */
[----:B------:R-:W1:Y:S01]  /*0e90*/  @!P4 S2R R25, SR_CgaCtaId ;  /* 0x000000000019c919 */ /* 0x000e620000008800 */
[----:B------:R-:W1:Y:S01]  /*0ea0*/  @!P5 S2R R27, SR_CgaCtaId ;  /* 0x00000000001bd919 */ /* 0x000e620000008800 */
[----:B------:R-:W1:Y:S01]  /*0eb0*/  @!P6 S2R R26, SR_CgaCtaId ;  /* 0x00000000001ae919 */ /* 0x000e620000008800 */
[----:B------:R-:W-:Y:S02]  /*0ec0*/  @!P1 MOV R29, 0x400 ;  /* 0x00000400001d9802 */ /* 0x000fe40000000f00 */
[----:B------:R-:W-:-:S02]  /*0ed0*/  @!P2 MOV R31, 0x400 ;  /* 0x00000400001fa802 */ /* 0x000fc40000000f00 */
[----:B0-----:R-:W-:Y:S02]  /*0ee0*/  @!P1 LEA R30, R30, R29, 0x18 ;  /* 0x0000001d1e1e9211 */ /* 0x001fe400078ec0ff */
[----:B------:R-:W-:-:S04]  /*0ef0*/  @!P0 MOV R29, 0x400 ;  /* 0x00000400001d8802 */ /* 0x000fc80000000f00 */
[----:B-1----:R-:W-:Y:S02]  /*0f00*/  @!P0 LEA R32, R32, R29, 0x18 ;  /* 0x0000001d20208211 */ /* 0x002fe400078ec0ff */
[----:B------:R-:W-:Y:S02]  /*0f10*/  @!P2 LEA R29, R34, R31, 0x18 ;  /* 0x0000001f221da211 */ /* 0x000fe400078ec0ff */
[----:B------:R-:W-:Y:S02]  /*0f20*/  @!P1 LEA R21, R21, R30, 0x3 ;  /* 0x0000001e15159211 */ /* 0x000fe400078e18ff */
[----:B------:R-:W-:Y:S01]  /*0f30*/  @!P3 MOV R31, 0x400 ;  /* 0x00000400001fb802 */ /* 0x000fe20000000f00 */
[----:B------:R-:W-:Y:S01]  /*0f40*/  @!P2 IMAD R29, R22, 0x8, R29 ;  /* 0x00000008161da824 */ /* 0x000fe200078e021d */
[----:B------:R-:W-:Y:S02]  /*0f50*/  @!P4 MOV R22, 0x400 ;  /* 0x000004000016c802 */ /* 0x000fe40000000f00 */
[----:B------:R-:W-:-:S02]  /*0f60*/  @!P5 MOV R30, 0x400 ;  /* 0x00000400001ed802 */ /* 0x000fc40000000f00 */
[----:B------:R-:W-:Y:S02]  /*0f70*/  @!P6 MOV R33, 0x400 ;  /* 0x000004000021e802 */ /* 0x000fe40000000f00 */
[----:B------:R-:W-:Y:S02]  /*0f80*/  @!P3 LEA R31, R28, R31, 0x18 ;  /* 0x0000001f1c1fb211 */ /* 0x000fe400078ec0ff */
[----:B------:R-:W-:Y:S01]  /*0f90*/  @!P4 LEA R22, R25, R22, 0x18 ;  /* 0x000000161916c211 */ /* 0x000fe200078ec0ff */
[----:B------:R-:W-:Y:S01]  /*0fa0*/  @!P0 IMAD R17, R17, 0x8, R32 ;  /* 0x0000000811118824 */ /* 0x000fe200078e0220 */
[----:B------:R-:W-:Y:S02]  /*0fb0*/  @!P5 LEA R27, R27, R30, 0x18 ;  /* 0x0000001e1b1bd211 */ /* 0x000fe400078ec0ff */
[----:B------:R-:W-:Y:S01]  /*0fc0*/  @!P6 LEA R33, R26, R33, 0x18 ;  /* 0x000000211a21e211 */ /* 0x000fe200078ec0ff */
[----:B------:R-:W-:Y:S01]  /*0fd0*/  @!P4 IMAD R23, R23, 0x8, R22 ;  /* 0x000000081717c824 */ /* 0x000fe200078e0216 */
[----:B------:R-:W-:Y:S01]  /*0fe0*/  @!P3 LEA R25, R16, R31, 0x3 ;  /* 0x0000001f1019b211 */ /* 0x000fe200078e18ff */
[----:B------:R-:W-:Y:S01]  /*0ff0*/  @!P5 IMAD R27, R20, 0x8, R27 ;  /* 0x00000008141bd824 */ /* 0x000fe200078e021b */
[----:B------:R-:W-:Y:S01]  /*1000*/  @!P6 LEA R31, R24, R33, 0x3 ;  /* 0x00000021181fe211 */ /* 0x000fe200078e18ff */
[----:B------:R-:W-:Y:S01]  /*1010*/  UIADD3 UR4, UPT, UPT, UR4, 0x8, URZ ;  /* 0x0000000804047890 */ /* 0x000fe2000fffe0ff */
[----:B---3--:R3:W-:Y:S04]  /*1020*/  @!P1 STS.64 [R21], R2 ;  /* 0x0000000215009388 */ /* 0x0087e80000000a00 */
[----:B----4-:R3:W-:Y:S04]  /*1030*/  @!P0 STS.64 [R17], R4 ;  /* 0x0000000411008388 */ /* 0x0107e80000000a00 */
[----:B-----5:R3:W-:Y:S04]  /*1040*/  @!P2 STS.64 [R29], R14 ;  /* 0x0000000e1d00a388 */ /* 0x0207e80000000a00 */
[----:B------:R3:W-:Y:S04]  /*1050*/  @!P3 STS.64 [R25], R10 ;  /* 0x0000000a1900b388 */ /* 0x0007e80000000a00 */
[----:B--2---:R3:W-:Y:S04]  /*1060*/  @!P4 STS.64 [R23], R6 ;  /* 0x000000061700c388 */ /* 0x0047e80000000a00 */
[----:B------:R3:W-:Y:S04]  /*1070*/  @!P5 STS.64 [R27], R8 ;  /* 0x000000081b00d388 */ /* 0x0007e80000000a00 */
[----:B------:R3:W-:Y:S02]  /*1080*/  @!P6 STS.64 [R31], R12 ;  /* 0x0000000c1f00e388 */ /* 0x0007e40000000a00 */
.L_x_3:
[----:B------:R-:W-:Y:S05]  /*1090*/  BRA.U !UP1, `(.L_x_0) ;  /* 0x0000000509047547 */ /* 0x000fea000b800000 */
[----:B------:R-:W-:Y:S02]  /*10a0*/  UISETP.GE.U32.AND UP0, UPT, UR8, 0x4, UPT ;  /* 0x000000040800788c */ /* 0x000fe4000bf06070 */
[----:B------:R-:W-:-:S04]  /*10b0*/  ULOP3.LUT UR6, UR6, 0x3, URZ, 0xc0, !UPT ;  /* 0x0000000306067892 */ /* 0x000fc8000f8ec0ff */
[----:B------:R-:W-:-:S03]  /*10c0*/  UISETP.NE.AND UP1, UPT, UR6, URZ, UPT ;  /* 0x000000ff0600728c */ /* 0x000fc6000bf25270 */
[----:B------:R-:W-:Y:S08]  /*10d0*/  BRA.U !UP0, `(.L_x_4) ;  /* 0x0000000108a87547 */ /* 0x000ff0000b800000 */
[----:B---3--:R-:W1:Y:S02]  /*10e0*/  LDC R8, c[0x0][0x39c] ;  /* 0x0000e700ff087b82 */ /* 0x008e640000000800 */
[----:B-1----:R-:W-:-:S04]  /*10f0*/  IMAD R13, R8, UR4, R0 ;  /* 0x00000004080d7c24 */ /* 0x002fc8000f8e0200 */
[C---:B0-----:R-:W-:Y:S01]  /*1100*/  IMAD.IADD R12, R13.reuse, 0x1, R8 ;  /* 0x000000010d0c7824 */ /* 0x041fe200078e0208 */
[----:B------:R-:W-:-:S03]  /*1110*/  ISETP.GE.U32.AND P0, PT, R13, UR5, PT ;  /* 0x000000050d007c0c */ /* 0x000fc6000bf06070 */
[C---:B------:R-:W-:Y:S01]  /*1120*/  IMAD.IADD R9, R12.reuse, 0x1, R8 ;  /* 0x000000010c097824 */ /* 0x040fe200078e0208 */
[----:B------:R-:W-:-:S04]  /*1130*/  ISETP.GE.U32.AND P1, PT, R12, UR5, PT ;  /* 0x000000050c007c0c */ /* 0x000fc8000bf26070 */
[C---:B------:R-:W-:Y:S02]  /*1140*/  IADD3 R8, PT, PT, R9.reuse, R8, RZ ;  /* 0x0000000809087210 */ /* 0x040fe40007ffe0ff */
[----:B------:R-:W-:Y:S02]  /*1150*/  ISETP.GE.U32.AND P2, PT, R9, UR5, PT ;  /* 0x0000000509007c0c */ /* 0x000fe4000bf46070 */
[----:B------:R-:W-:Y:S01]  /*1160*/  ISETP.GE.U32.AND P3, PT, R8, UR5, PT ;  /* 0x0000000508007c0c */ /* 0x000fe2000bf66070 */
[----:B------:R-:W0:Y:S08]  /*1170*/  @!P0 LDC.64 R2, c[0x0][0x388] ;  /* 0x0000e200ff028b82 */ /* 0x000e300000000a00 */
[----:B------:R-:W1:Y:S08]  /*1180*/  @!P1 LDC.64 R4, c[0x0][0x388] ;  /* 0x0000e200ff049b82 */ /* 0x000e700000000a00 */
[----:B------:R-:W2:Y:S08]  /*1190*/  @!P2 LDC.64 R6, c[0x0][0x388] ;  /* 0x0000e200ff06ab82 */ /* 0x000eb00000000a00 */
[----:B------:R-:W3:Y:S01]  /*11a0*/  @!P3 LDC.64 R10, c[0x0][0x388] ;  /* 0x0000e200ff0abb82 */ /* 0x000ee20000000a00 */
[----:B0-----:R-:W-:-:S06]  /*11b0*/  @!P0 IMAD.WIDE.U32 R2, R13, 0x8, R2 ;  /* 0x000000080d028825 */ /* 0x001fcc00078e0002 */
[----:B------:R-:W4:Y:S01]  /*11c0*/  @!P0 LDG.E.64 R2, desc[UR10][R2.64] ;  /* 0x0000000a02028981 */ /* 0x000f22000c1e1b00 */
[----:B-1----:R-:W-:-:S06]  /*11d0*/  @!P1 IMAD.WIDE.U32 R4, R12, 0x8, R4 ;  /* 0x000000080c049825 */ /* 0x002fcc00078e0004 */
[----:B------:R-:W5:Y:S01]  /*11e0*/  @!P1 LDG.E.64 R4, desc[UR10][R4.64] ;  /* 0x0000000a04049981 */ /* 0x000f62000c1e1b00 */
[----:B--2---:R-:W-:-:S06]  /*11f0*/  @!P2 IMAD.WIDE.U32 R6, R9, 0x8, R6 ;  /* 0x000000080906a825 */ /* 0x004fcc00078e0006 */
[----:B------:R-:W2:Y:S01]  /*1200*/  @!P2 LDG.E.64 R6, desc[UR10][R6.64] ;  /* 0x0000000a0606a981 */ /* 0x000ea2000c1e1b00 */
[----:B---3--:R-:W-:-:S06]  /*1210*/  @!P3 IMAD.WIDE.U32 R10, R8, 0x8, R10 ;  /* 0x00000008080ab825 */ /* 0x008fcc00078e000a */
[----:B------:R-:W3:Y:S01]  /*1220*/  @!P3 LDG.E.64 R10, desc[UR10][R10.64] ;  /* 0x0000000a0a0ab981 */ /* 0x000ee2000c1e1b00 */
[----:B------:R-:W0:Y:S01]  /*1230*/  @!P0 S2R R15, SR_CgaCtaId ;  /* 0x00000000000f8919 */ /* 0x000e220000008800 */
[----:B------:R-:W1:Y:S01]  /*1240*/  @!P1 S2R R17, SR_CgaCtaId ;  /* 0x0000000000119919 */ /* 0x000e620000008800 */
[----:B------:R-:W1:Y:S01]  /*1250*/  @!P2 S2R R21, SR_CgaCtaId ;  /* 0x000000000015a919 */ /* 0x000e620000008800 */
[----:B------:R-:W1:Y:S01]  /*1260*/  @!P3 S2R R23, SR_CgaCtaId ;  /* 0x000000000017b919 */ /* 0x000e620000008800 */
[----:B------:R-:W-:Y:S02]  /*1270*/  @!P0 MOV R14, 0x400 ;  /* 0x00000400000e8802 */ /* 0x000fe40000000f00 */
[----:B------:R-:W-:Y:S02]  /*1280*/  @!P1 MOV R16, 0x400 ;  /* 0x0000040000109802 */ /* 0x000fe40000000f00 */
[----:B------:R-:W-:Y:S02]  /*1290*/  @!P2 MOV R20, 0x400 ;  /* 0x000004000014a802 */ /* 0x000fe40000000f00 */
[----:B------:R-:W-:-:S02]  /*12a0*/  @!P3 MOV R22, 0x400 ;  /* 0x000004000016b802 */ /* 0x000fc40000000f00 */
[----:B0-----:R-:W-:Y:S02]  /*12b0*/  @!P0 LEA R14, R15, R14, 0x18 ;  /* 0x0000000e0f0e8211 */ /* 0x001fe400078ec0ff */
[----:B-1----:R-:W-:-:S03]  /*12c0*/  @!P1 LEA R15, R17, R16, 0x18 ;  /* 0x00000010110f9211 */ /* 0x002fc600078ec0ff */
[----:B------:R-:W-:Y:S01]  /*12d0*/  @!P0 IMAD R13, R13, 0x8, R14 ;  /* 0x000000080d0d8824 */ /* 0x000fe200078e020e */
[----:B------:R-:W-:Y:S01]  /*12e0*/  @!P2 LEA R20, R21, R20, 0x18 ;  /* 0x000000141514a211 */ /* 0x000fe200078ec0ff */
[----:B------:R-:W-:Y:S01]  /*12f0*/  @!P1 IMAD R15, R12, 0x8, R15 ;  /* 0x000000080c0f9824 */ /* 0x000fe200078e020f */
[----:B------:R-:W-:Y:S02]  /*1300*/  @!P3 LEA R17, R23, R22, 0x18 ;  /* 0x000000161711b211 */ /* 0x000fe400078ec0ff */
[----:B------:R-:W-:-:S03]  /*1310*/  @!P2 LEA R9, R9, R20, 0x3 ;  /* 0x000000140909a211 */ /* 0x000fc600078e18ff */
[----:B------:R-:W-:Y:S01]  /*1320*/  @!P3 IMAD R17, R8, 0x8, R17 ;  /* 0x000000080811b824 */ /* 0x000fe200078e0211 */
[----:B------:R-:W-:Y:S01]  /*1330*/  UIADD3 UR4, UPT, UPT, UR4, 0x4, URZ ;  /* 0x0000000404047890 */ /* 0x000fe2000fffe0ff */
[----:B----4-:R4:W-:Y:S04]  /*1340*/  @!P0 STS.64 [R13], R2 ;  /* 0x000000020d008388 */ /* 0x0109e80000000a00 */
[----:B-----5:R4:W-:Y:S04]  /*1350*/  @!P1 STS.64 [R15], R4 ;  /* 0x000000040f009388 */ /* 0x0209e80000000a00 */
[----:B--2---:R4:W-:Y:S04]  /*1360*/  @!P2 STS.64 [R9], R6 ;  /* 0x000000060900a388 */ /* 0x0049e80000000a00 */
[----:B---3--:R4:W-:Y:S02]  /*1370*/  @!P3 STS.64 [R17], R10 ;  /* 0x0000000a1100b388 */ /* 0x0089e40000000a00 */
.L_x_4:
[----:B------:R-:W-:Y:S05]  /*1380*/  BRA.U !UP1, `(.L_x_0) ;  /* 0x0000000109487547 */ /* 0x000fea000b800000 */
[----:B------:R-:W2:Y:S01]  /*1390*/  S2UR UR8, SR_CgaCtaId ;  /* 0x00000000000879c3 */ /* 0x000ea20000008800 */
[----:B------:R-:W-:Y:S01]  /*13a0*/  UMOV UR7, 0x400 ;  /* 0x0000040000077882 */ /* 0x000fe20000000000 */
[----:B------:R-:W-:-:S06]  /*13b0*/  UIADD3 UR6, UPT, UPT, -UR6, URZ, URZ ;  /* 0x000000ff06067290 */ /* 0x000fcc000fffe1ff */
[----:B---34-:R-:W1:Y:S08]  /*13c0*/  LDC R5, c[0x0][0x39c] ;  /* 0x0000e700ff057b82 */ /* 0x018e700000000800 */
[----:B------:R-:W3:Y:S01]  /*13d0*/  LDC R4, c[0x0][0x39c] ;  /* 0x0000e700ff047b82 */ /* 0x000ee20000000800 */
[----:B--2---:R-:W-:Y:S01]  /*13e0*/  ULEA UR7, UR8, UR7, 0x18 ;  /* 0x0000000708077291 */ /* 0x004fe2000f8ec0ff */
[----:B-1----:R-:W-:-:S05]  /*13f0*/  IMAD R5, R5, UR4, R0 ;  /* 0x0000000405057c24 */ /* 0x002fca000f8e0200 */
[----:B------:R-:W-:-:S07]  /*1400*/  LEA R7, R5, UR7, 0x3 ;  /* 0x0000000705077c11 */ /* 0x000fce000f8e18ff */
.L_x_5:
[----:B------:R-:W-:-:S13]  /*1410*/  ISETP.GE.U32.AND P0, PT, R5, UR5, PT ;  /* 0x0000000505007c0c */ /* 0x000fda000bf06070 */
[----:B------:R-:W1:Y:S02]  /*1420*/  @!P0 LDC.64 R2, c[0x0][0x388] ;  /* 0x0000e200ff028b82 */ /* 0x000e640000000a00 */
[----:B-1----:R-:W-:-:S06]  /*1430*/  @!P0 IMAD.WIDE.U32 R2, R5, 0x8, R2 ;  /* 0x0000000805028825 */ /* 0x002fcc00078e0002 */
[----:B------:R-:W2:Y:S01]  /*1440*/  @!P0 LDG.E.64 R2, desc[UR10][R2.64] ;  /* 0x0000000a02028981 */ /* 0x000ea2000c1e1b00 */
[----:B------:R-:W-:Y:S01]  /*1450*/  UIADD3 UR6, UPT, UPT, UR6, 0x1, URZ ;  /* 0x0000000106067890 */ /* 0x000fe2000fffe0ff */
[----:B---3--:R-:W-:-:S03]  /*1460*/  IMAD.IADD R5, R5, 0x1, R4 ;  /* 0x0000000105057824 */ /* 0x008fc600078e0204 */
[----:B------:R-:W-:Y:S01]  /*1470*/  UISETP.NE.AND UP0, UPT, UR6, URZ, UPT ;  /* 0x000000ff0600728c */ /* 0x000fe2000bf05270 */
[----:B--2---:R1:W-:Y:S02]  /*1480*/  @!P0 STS.64 [R7], R2 ;  /* 0x0000000207008388 */ /* 0x0043e40000000a00 */
[----:B-1----:R-:W-:-:S06]  /*1490*/  LEA R7, R4, R7, 0x3 ;  /* 0x0000000704077211 */ /* 0x002fcc00078e18ff */
[----:B------:R-:W-:Y:S05]  /*14a0*/  BRA.U UP0, `(.L_x_5) ;  /* 0xfffffffd00d87547 */ /* 0x000fea000b83ffff */
.L_x_0:
[----:B------:R-:W2:Y:S02]  /*14b0*/  LDCU UR5, c[0x0][0x39c] ;  /* 0x00007380ff0577ac */ /* 0x000ea40008000800 */
[----:B--2---:R-:W-:-:S04]  /*14c0*/  USHF.R.S32.HI UR4, URZ, 0x1f, UR5 ;  /* 0x0000001fff047899 */ /* 0x004fc80008011405 */
[----:B------:R-:W-:Y:S01]  /*14d0*/  UISETP.NE.U32.AND UP0, UPT, UR4, URZ, UPT ;  /* 0x000000ff0400728c */ /* 0x000fe2000bf05070 */
[----:B------:R-:W-:Y:S08]  /*14e0*/  BAR.SYNC.DEFER_BLOCKING 0x0 ;  /* 0x0000000000007b1d */ /* 0x000ff00000010000 */
[----:B------:R-:W-:Y:S05]  /*14f0*/  BRA.U UP0, `(.L_x_6) ;  /* 0x00000001005c7547 */ /* 0x000fea000b800000 */
[----:B-1----:R-:W1:Y:S01]  /*1500*/  I2F.U32.RP R0, UR5 ;  /* 0x0000000500007d06 */ /* 0x002e620008209000 */
[----:B------:R-:W-:Y:S01]  /*1510*/  ISETP.NE.U32.AND P2, PT, RZ, UR5, PT ;  /* 0x00000005ff007c0c */ /* 0x000fe2000bf45070 */
[----:B---34-:R-:W-:Y:S01]  /*1520*/  IMAD.MOV.U32 R9, RZ, RZ, RZ ;  /* 0x000000ffff097224 */ /* 0x018fe200078e00ff */
[----:B------:R-:W-:-:S05]  /*1530*/  MOV R7, RZ ;  /* 0x000000ff00077202 */ /* 0x000fca0000000f00 */
[----:B-1----:R-:W1:Y:S02]  /*1540*/  MUFU.RCP R0, R0 ;  /* 0x0000000000007308 */ /* 0x002e640000001000 */
[----:B-1----:R-:W-:-:S06]  /*1550*/  VIADD R2, R0, 0xffffffe ;  /* 0x0ffffffe00027836 */ /* 0x002fcc0000000000 */
[----:B------:R1:W2:Y:S02]  /*1560*/  F2I.FTZ.U32.TRUNC.NTZ R3, R2 ;  /* 0x0000000200037305 */ /* 0x0002a4000021f000 */
[----:B-1----:R-:W-:Y:S02]  /*1570*/  HFMA2 R2, -RZ, RZ, 0, 0 ;  /* 0x00000000ff027431 */ /* 0x002fe400000001ff */
[----:B--2---:R-:W-:-:S04]  /*1580*/  IMAD.MOV R5, RZ, RZ, -R3 ;  /* 0x000000ffff057224 */ /* 0x004fc800078e0a03 */
[----:B------:R-:W-:-:S04]  /*1590*/  IMAD R5, R5, UR5, RZ ;  /* 0x0000000505057c24 */ /* 0x000fc8000f8e02ff */
[----:B------:R-:W-:-:S06]  /*15a0*/  IMAD.HI.U32 R3, R3, R5, R2 ;  /* 0x0000000503037227 */ /* 0x000fcc00078e0002 */
[----:B------:R-:W-:-:S04]  /*15b0*/  IMAD.HI.U32 R8, R3, R18, RZ ;  /* 0x0000001203087227 */ /* 0x000fc800078e00ff */
[----:B------:R-:W-:-:S04]  /*15c0*/  IMAD.MOV R3, RZ, RZ, -R8 ;  /* 0x000000ffff037224 */ /* 0x000fc800078e0a08 */
[----:B------:R-:W-:-:S05]  /*15d0*/  IMAD R3, R3, UR5, R18 ;  /* 0x0000000503037c24 */ /* 0x000fca000f8e0212 */
[----:B------:R-:W-:-:S13]  /*15e0*/  ISETP.GE.U32.AND P0, PT, R3, UR5, PT ;  /* 0x0000000503007c0c */ /* 0x000fda000bf06070 */
[----:B------:R-:W-:Y:S01]  /*15f0*/  @P0 IADD3 R3, PT, PT, R3, -UR5, RZ ;  /* 0x8000000503030c10 */ /* 0x000fe2000fffe0ff */
[----:B------:R-:W-:-:S03]  /*1600*/  @P0 VIADD R8, R8, 0x1 ;  /* 0x0000000108080836 */ /* 0x000fc60000000000 */
[----:B------:R-:W-:-:S13]  /*1610*/  ISETP.GE.U32.AND P1, PT, R3, UR5, PT ;  /* 0x0000000503007c0c */ /* 0x000fda000bf26070 */
[----:B------:R-:W-:Y:S02]  /*1620*/  @P1 IADD3 R8, PT, PT, R8, 0x1, RZ ;  /* 0x0000000108081810 */ /* 0x000fe40007ffe0ff */
[----:B------:R-:W-:-:S05]  /*1630*/  @!P2 LOP3.LUT R8, RZ, UR5, RZ, 0x33, !PT ;  /* 0x00000005ff08ac12 */ /* 0x000fca000f8e33ff */
[----:B------:R-:W-:-:S04]  /*1640*/  IMAD.MOV R3, RZ, RZ, -R8 ;  /* 0x000000ffff037224 */ /* 0x000fc800078e0a08 */
[----:B0-----:R-:W-:Y:S01]  /*1650*/  IMAD R12, R3, UR5, R18 ;  /* 0x00000005030c7c24 */ /* 0x001fe2000f8e0212 */
[----:B------:R-:W-:Y:S06]  /*1660*/  BRA `(.L_x_7) ;  /* 0x00000000002c7947 */ /* 0x000fec0003800000 */
.L_x_6:
[----:B---34-:R-:W-:-:S07]  /*1670*/  MOV R4, 0x1690 ;  /* 0x0000169000047802 */ /* 0x018fce0000000f00 */
[----:B01----:R-:W-:Y:S05]  /*1680*/  CALL.REL.NOINC `($__internal_0_$__cuda_sm20_div_s64) ;  /* 0x0000000400147944 */ /* 0x003fea0003c00000 */
[----:B------:R-:W0:Y:S01]  /*1690*/  LDCU UR5, c[0x0][0x39c] ;  /* 0x00007380ff0577ac */ /* 0x000e220008000800 */
[----:B------:R-:W-:Y:S01]  /*16a0*/  IADD3 R7, P0, PT, RZ, -R8, RZ ;  /* 0x80000008ff077210 */ /* 0x000fe20007f1e0ff */
[----:B------:R-:W-:-:S03]  /*16b0*/  IMAD.MOV.U32 R19, RZ, RZ, RZ ;  /* 0x000000ffff137224 */ /* 0x000fc600078e00ff */
[----:B------:R-:W-:-:S05]  /*16c0*/  IADD3.X R0, PT, PT, RZ, ~R9, RZ, P0, !PT ;  /* 0x80000009ff007210 */ /* 0x000fca00007fe4ff */
[----:B0-----:R-:W-:Y:S02]  /*16d0*/  IMAD R0, R0, UR5, RZ ;  /* 0x0000000500007c24 */ /* 0x001fe4000f8e02ff */
[----:B------:R-:W-:-:S04]  /*16e0*/  IMAD.WIDE.U32 R2, R7, UR5, R18 ;  /* 0x0000000507027c25 */ /* 0x000fc8000f8e0012 */
[----:B------:R-:W-:Y:S01]  /*16f0*/  IMAD R7, R7, UR4, R0 ;  /* 0x0000000407077c24 */ /* 0x000fe2000f8e0200 */
[----:B------:R-:W-:-:S03]  /*1700*/  MOV R12, R2 ;  /* 0x00000002000c7202 */ /* 0x000fc60000000f00 */
[----:B------:R-:W-:-:S07]  /*1710*/  IMAD.IADD R7, R3, 0x1, R7 ;  /* 0x0000000103077824 */ /* 0x000fce00078e0207 */
.L_x_7:
[----:B------:R-:W0:Y:S02]  /*1720*/  LDCU UR4, c[0x0][0x3a0] ;  /* 0x00007400ff0477ac */ /* 0x000e240008000800 */
[----:B0-----:R-:W-:-:S04]  /*1730*/  ULEA.HI UR4, UR4, UR4, URZ, 0x1 ;  /* 0x0000000404047291 */ /* 0x001fc8000f8f08ff */
[----:B------:R-:W-:-:S04]  /*1740*/  USHF.R.S32.HI UR4, URZ, 0x1, UR4 ;  /* 0x00000001ff047899 */ /* 0x000fc80008011404 */
[----:B------:R-:W-:Y:S02]  /*1750*/  USHF.R.S32.HI UR5, URZ, 0x1f, UR4 ;  /* 0x0000001fff057899 */ /* 0x000fe40008011404 */
[C---:B------:R-:W-:Y:S02]  /*1760*/  IADD3 R11, PT, PT, R8.reuse, -UR4, RZ ;  /* 0x80000004080b7c10 */ /* 0x040fe4000fffe0ff */
[----:B------:R-:W-:Y:S02]  /*1770*/  IADD3 R4, P1, PT, R8, UR4, RZ ;  /* 0x0000000408047c10 */ /* 0x000fe4000ff3e0ff */
[----:B------:R-:W-:Y:S02]  /*1780*/  SHF.R.S32.HI R3, RZ, 0x1f, R11 ;  /* 0x0000001fff037819 */ /* 0x000fe4000001140b */
[----:B------:R-:W-:Y:S02]  /*1790*/  ISETP.GE.U32.AND P0, PT, R4, R11, PT ;  /* 0x0000000b0400720c */ /* 0x000fe40003f06070 */
[----:B------:R-:W-:-:S04]  /*17a0*/  IADD3.X R0, PT, PT, R9, UR5, RZ, P1, !PT ;  /* 0x0000000509007c10 */ /* 0x000fc80008ffe4ff */
[----:B------:R-:W-:-:S13]  /*17b0*/  ISETP.GE.AND.EX P0, PT, R0, R3, PT, P0 ;  /* 0x000000030000720c */ /* 0x000fda0003f06300 */
[----:B------:R-:W-:Y:S05]  /*17c0*/  @!P0 EXIT ;  /* 0x000000000000894d */ /* 0x000fea0003800000 */
[----:B------:R-:W0:Y:S01]  /*17d0*/  LDCU.64 UR6, c[0x0][0x390] ;  /* 0x00007200ff0677ac */ /* 0x000e220008000a00 */
[C---:B------:R-:W-:Y:S01]  /*17e0*/  IADD3 R5, P0, PT, R12.reuse, UR4, RZ ;  /* 0x000000040c057c10 */ /* 0x040fe2000ff1e0ff */
[----:B------:R-:W-:Y:S01]  /*17f0*/  VIADD R6, R12, -UR4 ;  /* 0x800000040c067c36 */ /* 0x000fe20008000000 */
[----:B------:R-:W-:Y:S01]  /*1800*/  IADD3 R8, PT, PT, -R8, UR4, RZ ;  /* 0x0000000408087c10 */ /* 0x000fe2000fffe1ff */
[----:B------:R-:W1:Y:S01]  /*1810*/  LDCU.64 UR8, c[0x0][0x398] ;  /* 0x00007300ff0877ac */ /* 0x000e620008000a00 */
[----:B------:R-:W-:Y:S02]  /*1820*/  IADD3.X R7, PT, PT, R7, UR5, RZ, P0, !PT ;  /* 0x0000000507077c10 */ /* 0x000fe400087fe4ff */
[----:B------:R-:W-:Y:S02]  /*1830*/  ISETP.GE.U32.AND P0, PT, R5, R6, PT ;  /* 0x000000060500720c */ /* 0x000fe40003f06070 */
[----:B------:R-:W-:Y:S02]  /*1840*/  SHF.R.S32.HI R10, RZ, 0x1f, R6 ;  /* 0x0000001fff0a7819 */ /* 0x000fe40000011406 */
[----:B------:R-:W-:-:S02]  /*1850*/  MOV R9, R11 ;  /* 0x0000000b00097202 */ /* 0x000fc40000000f00 */
[----:B------:R-:W-:Y:S02]  /*1860*/  ISETP.GE.AND.EX P0, PT, R7, R10, PT, P0 ;  /* 0x0000000a0700720c */ /* 0x000fe40003f06300 */
[----:B------:R-:W-:Y:S02]  /*1870*/  IADD3 R10, PT, PT, -R12, UR4, RZ ;  /* 0x000000040c0a7c10 */ /* 0x000fe4000fffe1ff */
[----:B0-----:R-:W-:-:S04]  /*1880*/  LEA R2, P1, R18, UR6, 0x3 ;  /* 0x0000000612027c11 */ /* 0x001fc8000f8218ff */
[----:B-1----:R-:W-:-:S09]  /*1890*/  LEA.HI.X R3, R18, UR7, RZ, 0x3, P1 ;  /* 0x0000000712037c11 */ /* 0x002fd200088f1cff */
.L_x_11:
[----:B------:R-:W-:Y:S04]  /*18a0*/  BSSY.RECONVERGENT B0, `(.L_x_8) ;  /* 0x000001d000007945 */ /* 0x000fe80003800200 */
[----:B------:R-:W-:Y:S05]  /*18b0*/  @!P0 BRA `(.L_x_9) ;  /* 0x00000000006c8947 */ /* 0x000fea0003800000 */
[----:B------:R-:W0:Y:S01]  /*18c0*/  LDCU UR4, c[0x0][0x3a0] ;  /* 0x00007400ff0477ac */ /* 0x000e220008000800 */
[----:B------:R-:W-:Y:S01]  /*18d0*/  IMAD.IADD R11, R8, 0x1, R9 ;  /* 0x00000001080b7824 */ /* 0x000fe200078e0209 */
[----:B------:R-:W-:-:S03]  /*18e0*/  MOV R18, R6 ;  /* 0x0000000600127202 */ /* 0x000fc60000000f00 */
[----:B0-----:R-:W-:-:S07]  /*18f0*/  IMAD R19, R11, UR4, R10 ;  /* 0x000000040b137c24 */ /* 0x001fce000f8e020a */
.L_x_10:
[C---:B------:R-:W-:Y:S01]  /*1900*/  ISETP.GE.AND P1, PT, R18.reuse, UR9, PT ;  /* 0x0000000912007c0c */ /* 0x040fe2000bf26270 */
[----:B------:R-:W0:Y:S01]  /*1910*/  LDC.64 R12, c[0x0][0x388] ;  /* 0x0000e200ff0c7b82 */ /* 0x000e220000000a00 */
[----:B------:R-:W-:Y:S02]  /*1920*/  LOP3.LUT R11, R18, R9, RZ, 0xfc, !PT ;  /* 0x00000009120b7212 */ /* 0x000fe400078efcff */
[----:B------:R-:W-:-:S04]  /*1930*/  ISETP.GE.OR P1, PT, R9, UR8, P1 ;  /* 0x0000000809007c0c */ /* 0x000fc80008f26670 */
[----:B------:R-:W-:Y:S01]  /*1940*/  ISETP.LT.OR P1, PT, R11, RZ, P1 ;  /* 0x000000ff0b00720c */ /* 0x000fe20000f21670 */
[----:B------:R-:W1:-:S12]  /*1950*/  LDC.64 R14, c[0x0][0x380] ;  /* 0x0000e000ff0e7b82 */ /* 0x000e580000000a00 */
[--C-:B------:R-:W-:Y:S02]  /*1960*/  @!P1 IMAD.IADD R11, R19, 0x1, R18.reuse ;  /* 0x00000001130b9824 */ /* 0x100fe400078e0212 */
[----:B------:R-:W-:Y:S02]  /*1970*/  @!P1 IMAD R17, R9, UR9, R18 ;  /* 0x0000000909119c24 */ /* 0x000fe4000f8e0212 */
[----:B0-----:R-:W-:-:S06]  /*1980*/  @!P1 IMAD.WIDE R12, R11, 0x8, R12 ;  /* 0x000000080b0c9825 */ /* 0x001fcc00078e020c */
[----:B------:R-:W2:Y:S01]  /*1990*/  @!P1 LDG.E.64 R12, desc[UR10][R12.64] ;  /* 0x0000000a0c0c9981 */ /* 0x000ea2000c1e1b00 */
[----:B-1----:R-:W-:-:S03]  /*19a0*/  @!P1 IMAD.WIDE R14, R17, 0x8, R14 ;  /* 0x00000008110e9825 */ /* 0x002fc600078e020e */
[----:B------:R-:W3:Y:S04]  /*19b0*/  @!P1 LDG.E.64 R16, desc[UR10][R2.64] ;  /* 0x0000000a02109981 */ /* 0x000ee8000c1e1b00 */
[----:B------:R-:W2:Y:S01]  /*19c0*/  @!P1 LDG.E.64 R14, desc[UR10][R14.64] ;  /* 0x0000000a0e0e9981 */ /* 0x000ea2000c1e1b00 */
[----:B------:R-:W-:Y:S02]  /*19d0*/  VIADD R18, R18, 0x1 ;  /* 0x0000000112127836 */ /* 0x000fe40000000000 */
[----:B--2---:R-:W-:Y:S02]  /*19e0*/  @!P1 IMAD R11, R15, R12, RZ ;  /* 0x0000000c0f0b9224 */ /* 0x004fe400078e02ff */
[----:B---3--:R-:W-:-:S04]  /*19f0*/  @!P1 IMAD.WIDE.U32 R16, R12, R14, R16 ;  /* 0x0000000e0c109225 */ /* 0x008fc800078e0010 */
[----:B------:R-:W-:-:S05]  /*1a00*/  @!P1 IMAD R11, R13, R14, R11 ;  /* 0x0000000e0d0b9224 */ /* 0x000fca00078e020b */
[----:B------:R-:W-:Y:S02]  /*1a10*/  @!P1 IADD3 R17, PT, PT, R17, R11, RZ ;  /* 0x0000000b11119210 */ /* 0x000fe40007ffe0ff */
[----:B------:R-:W-:-:S03]  /*1a20*/  SHF.R.S32.HI R12, RZ, 0x1f, R18 ;  /* 0x0000001fff0c7819 */ /* 0x000fc60000011412 */
[----:B------:R0:W-:Y:S01]  /*1a30*/  @!P1 STG.E.64 desc[UR10][R2.64], R16 ;  /* 0x0000001002009986 */ /* 0x0001e2000c101b0a */
[----:B------:R-:W-:-:S04]  /*1a40*/  ISETP.GE.U32.AND P1, PT, R5, R18, PT ;  /* 0x000000120500720c */ /* 0x000fc80003f26070 */
[----:B------:R-:W-:-:S13]  /*1a50*/  ISETP.GE.AND.EX P1, PT, R7, R12, PT, P1 ;  /* 0x0000000c0700720c */ /* 0x000fda0003f26310 */
[----:B0-----:R-:W-:Y:S05]  /*1a60*/  @P1 BRA `(.L_x_10) ;  /* 0xfffffffc00a41947 */ /* 0x001fea000383ffff */
.L_x_9:
[----:B------:R-:W-:Y:S05]  /*1a70*/  BSYNC.RECONVERGENT B0 ;  /* 0x0000000000007941 */ /* 0x000fea0003800200 */
.L_x_8:
[----:B------:R-:W-:-:S04]  /*1a80*/  IADD3 R9, PT, PT, R9, 0x1, RZ ;  /* 0x0000000109097810 */ /* 0x000fc80007ffe0ff */
[----:B------:R-:W-:Y:S02]  /*1a90*/  ISETP.GE.U32.AND P1, PT, R4, R9, PT ;  /* 0x000000090400720c */ /* 0x000fe40003f26070 */
[----:B------:R-:W-:-:S04]  /*1aa0*/  SHF.R.S32.HI R11, RZ, 0x1f, R9 ;  /* 0x0000001fff0b7819 */ /* 0x000fc80000011409 */
[----:B------:R-:W-:-:S13]  /*1ab0*/  ISETP.GE.AND.EX P1, PT, R0, R11, PT, P1 ;  /* 0x0000000b0000720c */ /* 0x000fda0003f26310 */
[----:B------:R-:W-:Y:S05]  /*1ac0*/  @P1 BRA `(.L_x_11) ;  /* 0xfffffffc00741947 */ /* 0x000fea000383ffff */
[----:B------:R-:W-:Y:S05]  /*1ad0*/  EXIT ;  /* 0x000000000000794d */ /* 0x000fea0003800000 */
        .weak           $__internal_0_$__cuda_sm20_div_s64
        .type           $__internal_0_$__cuda_sm20_div_s64,@function
        .size           $__internal_0_$__cuda_sm20_div_s64,(.L_x_13 - $__internal_0_$__cuda_sm20_div_s64)
$__internal_0_$__cuda_sm20_div_s64:
[----:B------:R-:W0:Y:S01]  /*1ae0*/  LDC R0, c[0x0][0x39c] ;  /* 0x0000e700ff007b82 */ /* 0x000e220000000800 */
[----:B------:R-:W-:Y:S02]  /*1af0*/  ISETP.LE.AND P2, PT, RZ, UR4, PT ;  /* 0x00000004ff007c0c */ /* 0x000fe4000bf43270 */
[----:B0-----:R-:W-:-:S04]  /*1b00*/  IADD3 R3, P0, PT, RZ, -R0, RZ ;  /* 0x80000000ff037210 */ /* 0x001fc80007f1e0ff */
[----:B------:R-:W-:Y:S01]  /*1b10*/  SEL R2, R3, R0, !P2 ;  /* 0x0000000003027207 */ /* 0x000fe20005000000 */
[----:B------:R-:W-:-:S05]  /*1b20*/  IMAD.X R5, RZ, RZ, ~UR4, P0 ;  /* 0x80000004ff057e24 */ /* 0x000fca00080e06ff */
[----:B------:R-:W-:-:S04]  /*1b30*/  SEL R3, R5, UR4, !P2 ;  /* 0x0000000405037c07 */ /* 0x000fc8000d000000 */
[----:B------:R-:W0:Y:S08]  /*1b40*/  I2F.U64.RP R5, R2 ;  /* 0x0000000200057312 */ /* 0x000e300000309000 */
[----:B0-----:R-:W0:Y:S02]  /*1b50*/  MUFU.RCP R5, R5 ;  /* 0x0000000500057308 */ /* 0x001e240000001000 */
[----:B0-----:R-:W-:-:S06]  /*1b60*/  IADD3 R6, PT, PT, R5, 0x1ffffffe, RZ ;  /* 0x1ffffffe05067810 */ /* 0x001fcc0007ffe0ff */
[----:B------:R-:W0:Y:S02]  /*1b70*/  F2I.U64.TRUNC R6, R6 ;  /* 0x0000000600067311 */ /* 0x000e24000020d800 */
[----:B0-----:R-:W-:-:S04]  /*1b80*/  IMAD.WIDE.U32 R8, R6, R2, RZ ;  /* 0x0000000206087225 */ /* 0x001fc800078e00ff */
[----:B------:R-:W-:Y:S01]  /*1b90*/  IMAD R9, R6, R3, R9 ;  /* 0x0000000306097224 */ /* 0x000fe200078e0209 */
[----:B------:R-:W-:-:S03]  /*1ba0*/  IADD3 R11, P0, PT, RZ, -R8, RZ ;  /* 0x80000008ff0b7210 */ /* 0x000fc60007f1e0ff */
[----:B------:R-:W-:Y:S02]  /*1bb0*/  IMAD R9, R7, R2, R9 ;  /* 0x0000000207097224 */ /* 0x000fe400078e0209 */
[----:B------:R-:W-:-:S04]  /*1bc0*/  IMAD.HI.U32 R8, R6, R11, RZ ;  /* 0x0000000b06087227 */ /* 0x000fc800078e00ff */
[----:B------:R-:W-:Y:S01]  /*1bd0*/  IMAD.X R13, RZ, RZ, ~R9, P0 ;  /* 0x000000ffff0d7224 */ /* 0x000fe200000e0e09 */
[----:B------:R-:W-:-:S03]  /*1be0*/  MOV R9, R6 ;  /* 0x0000000600097202 */ /* 0x000fc60000000f00 */
[-C--:B------:R-:W-:Y:S02]  /*1bf0*/  IMAD R15, R7, R13.reuse, RZ ;  /* 0x0000000d070f7224 */ /* 0x080fe400078e02ff */
[----:B------:R-:W-:-:S04]  /*1c00*/  IMAD.WIDE.U32 R8, P0, R6, R13, R8 ;  /* 0x0000000d06087225 */ /* 0x000fc80007800008 */
[----:B------:R-:W-:-:S04]  /*1c10*/  IMAD.HI.U32 R5, R7, R13, RZ ;  /* 0x0000000d07057227 */ /* 0x000fc800078e00ff */
[----:B------:R-:W-:-:S04]  /*1c20*/  IMAD.HI.U32 R8, P1, R7, R11, R8 ;  /* 0x0000000b07087227 */ /* 0x000fc80007820008 */
[----:B------:R-:W-:Y:S01]  /*1c30*/  IMAD.X R5, R5, 0x1, R7, P0 ;  /* 0x0000000105057824 */ /* 0x000fe200000e0607 */
[----:B------:R-:W-:-:S04]  /*1c40*/  IADD3 R9, P3, PT, R15, R8, RZ ;  /* 0x000000080f097210 */ /* 0x000fc80007f7e0ff */
[----:B------:R-:W-:Y:S01]  /*1c50*/  IADD3.X R5, PT, PT, RZ, RZ, R5, P3, P1 ;  /* 0x000000ffff057210 */ /* 0x000fe20001fe2405 */
[----:B------:R-:W-:-:S04]  /*1c60*/  IMAD.WIDE.U32 R6, R9, R2, RZ ;  /* 0x0000000209067225 */ /* 0x000fc800078e00ff */
[----:B------:R-:W-:Y:S01]  /*1c70*/  IMAD R7, R9, R3, R7 ;  /* 0x0000000309077224 */ /* 0x000fe200078e0207 */
[----:B------:R-:W-:-:S03]  /*1c80*/  IADD3 R11, P0, PT, RZ, -R6, RZ ;  /* 0x80000006ff0b7210 */ /* 0x000fc60007f1e0ff */
[----:B------:R-:W-:Y:S02]  /*1c90*/  IMAD R7, R5, R2, R7 ;  /* 0x0000000205077224 */ /* 0x000fe400078e0207 */
[----:B------:R-:W-:-:S03]  /*1ca0*/  IMAD.HI.U32 R8, R9, R11, RZ ;  /* 0x0000000b09087227 */ /* 0x000fc600078e00ff */
[----:B------:R-:W-:Y:S01]  /*1cb0*/  IADD3.X R6, PT, PT, RZ, ~R7, RZ, P0, !PT ;  /* 0x80000007ff067210 */ /* 0x000fe200007fe4ff */
[----:B------:R-:W-:-:S04]  /*1cc0*/  HFMA2 R7, -RZ, RZ, 0, 0 ;  /* 0x00000000ff077431 */ /* 0x000fc800000001ff */
[----:B------:R-:W-:-:S04]  /*1cd0*/  IMAD.WIDE.U32 R8, P0, R9, R6, R8 ;  /* 0x0000000609087225 */ /* 0x000fc80007800008 */
[C---:B------:R-:W-:Y:S02]  /*1ce0*/  IMAD R10, R5.reuse, R6, RZ ;  /* 0x00000006050a7224 */ /* 0x040fe400078e02ff */
[----:B------:R-:W-:-:S04]  /*1cf0*/  IMAD.HI.U32 R9, P1, R5, R11, R8 ;  /* 0x0000000b05097227 */ /* 0x000fc80007820008 */
[----:B------:R-:W-:Y:S01]  /*1d00*/  IMAD.HI.U32 R8, R5, R6, RZ ;  /* 0x0000000605087227 */ /* 0x000fe200078e00ff */
[----:B------:R-:W-:-:S03]  /*1d10*/  IADD3 R9, P3, PT, R10, R9, RZ ;  /* 0x000000090a097210 */ /* 0x000fc60007f7e0ff */
[----:B------:R-:W-:Y:S02]  /*1d20*/  IMAD.X R5, R8, 0x1, R5, P0 ;  /* 0x0000000108057824 */ /* 0x000fe400000e0605 */
[----:B------:R-:W-:-:S03]  /*1d30*/  IMAD.HI.U32 R6, R9, R18, RZ ;  /* 0x0000001209067227 */ /* 0x000fc600078e00ff */
[----:B------:R-:W-:Y:S01]  /*1d40*/  IADD3.X R5, PT, PT, RZ, RZ, R5, P3, P1 ;  /* 0x000000ffff057210 */ /* 0x000fe20001fe2405 */
[----:B------:R-:W-:-:S04]  /*1d50*/  IMAD.WIDE.U32 R6, RZ, R9, R6 ;  /* 0x00000009ff067225 */ /* 0x000fc800078e0006 */
[----:B------:R-:W-:-:S05]  /*1d60*/  IMAD.HI.U32 R5, P0, R5, R18, R6 ;  /* 0x0000001205057227 */ /* 0x000fca0007800006 */
[----:B------:R-:W-:Y:S01]  /*1d70*/  IADD3 R9, P1, PT, RZ, R5, RZ ;  /* 0x00000005ff097210 */ /* 0x000fe20007f3e0ff */
[----:B------:R-:W-:-:S04]  /*1d80*/  IMAD.X R5, RZ, RZ, RZ, P0 ;  /* 0x000000ffff057224 */ /* 0x000fc800000e06ff */
[----:B------:R-:W-:Y:S01]  /*1d90*/  IMAD.WIDE.U32 R6, R9, R2, RZ ;  /* 0x0000000209067225 */ /* 0x000fe200078e00ff */
[----:B------:R-:W-:-:S03]  /*1da0*/  IADD3.X R5, PT, PT, RZ, R5, RZ, P1, !PT ;  /* 0x00000005ff057210 */ /* 0x000fc60000ffe4ff */
[C---:B------:R-:W-:Y:S01]  /*1db0*/  IMAD R7, R9.reuse, R3, R7 ;  /* 0x0000000309077224 */ /* 0x040fe200078e0207 */
[----:B------:R-:W-:Y:S02]  /*1dc0*/  IADD3 R15, P1, PT, -R6, R18, RZ ;  /* 0x00000012060f7210 */ /* 0x000fe40007f3e1ff */
[----:B------:R-:W-:Y:S01]  /*1dd0*/  IADD3 R6, P3, PT, R9, 0x1, RZ ;  /* 0x0000000109067810 */ /* 0x000fe20007f7e0ff */
[-C--:B------:R-:W-:Y:S01]  /*1de0*/  IMAD R7, R5, R2.reuse, R7 ;  /* 0x0000000205077224 */ /* 0x080fe200078e0207 */
[----:B------:R-:W-:-:S03]  /*1df0*/  ISETP.GE.U32.AND P0, PT, R15, R2, PT ;  /* 0x000000020f00720c */ /* 0x000fc60003f06070 */
[----:B------:R-:W-:Y:S01]  /*1e00*/  IMAD.X R7, RZ, RZ, ~R7, P1 ;  /* 0x000000ffff077224 */ /* 0x000fe200008e0e07 */
[----:B------:R-:W-:Y:S01]  /*1e10*/  IADD3 R11, P1, PT, R15, -R2, RZ ;  /* 0x800000020f0b7210 */ /* 0x000fe20007f3e0ff */
[----:B------:R-:W-:-:S03]  /*1e20*/  IMAD.X R8, RZ, RZ, R5, P3 ;  /* 0x000000ffff087224 */ /* 0x000fc600018e0605 */
[CC--:B------:R-:W-:Y:S02]  /*1e30*/  ISETP.GE.U32.AND.EX P0, PT, R7.reuse, R3.reuse, PT, P0 ;  /* 0x000000030700720c */ /* 0x0c0fe40003f06100 */
[----:B------:R-:W-:Y:S02]  /*1e40*/  IADD3.X R13, PT, PT, R7, ~R3, RZ, P1, !PT ;  /* 0x80000003070d7210 */ /* 0x000fe40000ffe4ff */
[----:B------:R-:W-:Y:S02]  /*1e50*/  SEL R11, R11, R15, P0 ;  /* 0x0000000f0b0b7207 */ /* 0x000fe40000000000 */
[----:B------:R-:W-:Y:S02]  /*1e60*/  SEL R13, R13, R7, P0 ;  /* 0x000000070d0d7207 */ /* 0x000fe40000000000 */
[----:B------:R-:W-:Y:S02]  /*1e70*/  SEL R7, R6, R9, P0 ;  /* 0x0000000906077207 */ /* 0x000fe40000000000 */
[----:B------:R-:W-:-:S02]  /*1e80*/  ISETP.GE.U32.AND P1, PT, R11, R2, PT ;  /* 0x000000020b00720c */ /* 0x000fc40003f26070 */
[----:B------:R-:W-:Y:S02]  /*1e90*/  SEL R2, R8, R5, P0 ;  /* 0x0000000508027207 */ /* 0x000fe40000000000 */
[----:B------:R-:W-:Y:S02]  /*1ea0*/  IADD3 R8, P3, PT, R7, 0x1, RZ ;  /* 0x0000000107087810 */ /* 0x000fe40007f7e0ff */
[----:B------:R-:W-:Y:S02]  /*1eb0*/  ISETP.GE.U32.AND.EX P0, PT, R13, R3, PT, P1 ;  /* 0x000000030d00720c */ /* 0x000fe40003f06110 */
[-C--:B------:R-:W-:Y:S02]  /*1ec0*/  IADD3.X R9, PT, PT, RZ, R2.reuse, RZ, P3, !PT ;  /* 0x00000002ff097210 */ /* 0x080fe40001ffe4ff */
[----:B------:R-:W-:Y:S02]  /*1ed0*/  SEL R8, R8, R7, P0 ;  /* 0x0000000708087207 */ /* 0x000fe40000000000 */
[----:B------:R-:W-:-:S02]  /*1ee0*/  SEL R9, R9, R2, P0 ;  /* 0x0000000209097207 */ /* 0x000fc40000000000 */
[-C--:B------:R-:W-:Y:S02]  /*1ef0*/  IADD3 R3, P1, PT, RZ, -R8.reuse, RZ ;  /* 0x80000008ff037210 */ /* 0x080fe40007f3e0ff */
[----:B------:R-:W-:Y:S02]  /*1f00*/  ISETP.NE.U32.AND P0, PT, R0, RZ, PT ;  /* 0x000000ff0000720c */ /* 0x000fe40003f05070 */
[----:B------:R-:W-:Y:S01]  /*1f10*/  MOV R5, 0x0 ;  /* 0x0000000000057802 */ /* 0x000fe20000000f00 */
[----:B------:R-:W-:Y:S01]  /*1f20*/  IMAD.X R0, RZ, RZ, ~R9, P1 ;  /* 0x000000ffff007224 */ /* 0x000fe200008e0e09 */
[----:B------:R-:W-:Y:S02]  /*1f30*/  ISETP.NE.AND.EX P0, PT, RZ, UR4, PT, P0 ;  /* 0x00000004ff007c0c */ /* 0x000fe4000bf05300 */
[----:B------:R-:W-:Y:S02]  /*1f40*/  SEL R8, R3, R8, !P2 ;  /* 0x0000000803087207 */ /* 0x000fe40005000000 */
[----:B------:R-:W-:-:S02]  /*1f50*/  SEL R9, R0, R9, !P2 ;  /* 0x0000000900097207 */ /* 0x000fc40005000000 */
[----:B------:R-:W-:Y:S02]  /*1f60*/  SEL R8, R8, 0xffffffff, P0 ;  /* 0xffffffff08087807 */ /* 0x000fe40000000000 */
[----:B------:R-:W-:Y:S01]  /*1f70*/  SEL R9, R9, 0xffffffff, P0 ;  /* 0xffffffff09097807 */ /* 0x000fe20000000000 */
[----:B------:R-:W-:Y:S06]  /*1f80*/  RET.REL.NODEC R4 `(_Z7dkernelPlS_S_iiii) ;  /* 0xffffffe0041c7950 */ /* 0x000fec0003c3ffff */
.L_x_12:
[----:B------:R-:W-:-:S00]  /*1f90*/  BRA `(.L_x_12) ;  /* 0xfffffffc00fc7947 */ /* 0x000fc0000383ffff */
[----:B------:R-:W-:-:S00]  /*1fa0*/  NOP ;  /* 0x0000000000007918 */ /* 0x000fc00000000000 */
        /* <DEDUP_REMOVED lines=13> */
.L_x_13:


//--------------------- .nv.shared._Z7dkernelPlS_S_iiii --------------------------
	.section	.nv.shared._Z7dkernelPlS_S_iiii,"aw",@nobits
	.sectionflags	@""
	.align	16
	.zero		1024


//--------------------- .nv.shared.reserved.0     --------------------------
	.section	.nv.shared.reserved.0,"aw",@nobits
	.weak		__nv_reservedSMEM_offset_0_alias
	.size		__nv_reservedSMEM_offset_0_alias, 0, 64
	.other		__nv_reservedSMEM_offset_0_alias,@"STO_CUDA_RESERVED_SHARED STV_DEFAULT"
__nv_reservedSMEM_offset_0_alias:
	.zero		0
	.zero		64


//--------------------- .nv.constant0._Z7dkernelPlS_S_iiii --------------------------
	.section	.nv.constant0._Z7dkernelPlS_S_iiii,"a",@progbits
	.sectionflags	@""
	.align	4
.nv.constant0._Z7dkernelPlS_S_iiii:
	.zero		936


//--------------------- SYMBOLS --------------------------

	.type		.nv.reservedSmem.offset0,@object
	.size		.nv.reservedSmem.offset0,0x4
	.type		.nv.reservedSmem.cap,@object
	.size		.nv.reservedSmem.cap,0x4
